//
// Generated by NVIDIA NVVM Compiler
//
// Compiler Build ID: CL-36424714
// Cuda compilation tools, release 13.0, V13.0.88
// Based on NVVM 20.0.0
//

.version 9.0
.target sm_100
.address_size 64

	// .globl	_Z18sha256_test_kernelPKhmPh
.global .align 4 .b8 k[256] = {152, 47, 138, 66, 145, 68, 55, 113, 207, 251, 192, 181, 165, 219, 181, 233, 91, 194, 86, 57, 241, 17, 241, 89, 164, 130, 63, 146, 213, 94, 28, 171, 152, 170, 7, 216, 1, 91, 131, 18, 190, 133, 49, 36, 195, 125, 12, 85, 116, 93, 190, 114, 254, 177, 222, 128, 167, 6, 220, 155, 116, 241, 155, 193, 193, 105, 155, 228, 134, 71, 190, 239, 198, 157, 193, 15, 204, 161, 12, 36, 111, 44, 233, 45, 170, 132, 116, 74, 220, 169, 176, 92, 218, 136, 249, 118, 82, 81, 62, 152, 109, 198, 49, 168, 200, 39, 3, 176, 199, 127, 89, 191, 243, 11, 224, 198, 71, 145, 167, 213, 81, 99, 202, 6, 103, 41, 41, 20, 133, 10, 183, 39, 56, 33, 27, 46, 252, 109, 44, 77, 19, 13, 56, 83, 84, 115, 10, 101, 187, 10, 106, 118, 46, 201, 194, 129, 133, 44, 114, 146, 161, 232, 191, 162, 75, 102, 26, 168, 112, 139, 75, 194, 163, 81, 108, 199, 25, 232, 146, 209, 36, 6, 153, 214, 133, 53, 14, 244, 112, 160, 106, 16, 22, 193, 164, 25, 8, 108, 55, 30, 76, 119, 72, 39, 181, 188, 176, 52, 179, 12, 28, 57, 74, 170, 216, 78, 79, 202, 156, 91, 243, 111, 46, 104, 238, 130, 143, 116, 111, 99, 165, 120, 20, 120, 200, 132, 8, 2, 199, 140, 250, 255, 190, 144, 235, 108, 80, 164, 247, 163, 249, 190, 242, 120, 113, 198};

.visible .entry _Z18sha256_test_kernelPKhmPh(
	.param .u64 .ptr .align 1 _Z18sha256_test_kernelPKhmPh_param_0,
	.param .u64 _Z18sha256_test_kernelPKhmPh_param_1,
	.param .u64 .ptr .align 1 _Z18sha256_test_kernelPKhmPh_param_2
)
{
	.local .align 16 .b8 	__local_depot0[320];
	.reg .b64 	%SP;
	.reg .b64 	%SPL;
	.reg .pred 	%p<17>;
	.reg .b16 	%rs<98>;
	.reg .b32 	%r<1295>;
	.reg .b64 	%rd<83>;

	mov.u64 	%SPL, __local_depot0;
	ld.param.u64 	%rd38, [_Z18sha256_test_kernelPKhmPh_param_0];
	ld.param.u64 	%rd72, [_Z18sha256_test_kernelPKhmPh_param_1];
	cvta.to.global.u64 	%rd73, %rd38;
	add.u64 	%rd82, %SPL, 0;
	add.u64 	%rd3, %SPL, 256;
	setp.lt.u64 	%p1, %rd72, 64;
	mov.b32 	%r1244, 1779033703;
	mov.b32 	%r1243, -1150833019;
	mov.b32 	%r1242, 1013904242;
	mov.b32 	%r1241, -1521486534;
	mov.b32 	%r1240, 1359893119;
	mov.b32 	%r1239, -1694144372;
	mov.b32 	%r1238, 528734635;
	mov.b32 	%r1237, 1541459225;
	@%p1 bra 	$L__BB0_9;
	ld.param.u64 	%rd72, [_Z18sha256_test_kernelPKhmPh_param_1];
	mov.b32 	%r1244, 1779033703;
	mov.b32 	%r1243, -1150833019;
	mov.b32 	%r1242, 1013904242;
	mov.b32 	%r1241, -1521486534;
	mov.b32 	%r1240, 1359893119;
	mov.b32 	%r1239, -1694144372;
	mov.b32 	%r1238, 528734635;
	mov.b32 	%r1237, 1541459225;
$L__BB0_2:
	mov.b64 	%rd71, 0;
$L__BB0_3:
	add.s64 	%rd42, %rd73, %rd71;
	ld.global.u8 	%rs1, [%rd42];
	add.s64 	%rd43, %rd3, %rd71;
	st.local.u8 	[%rd43], %rs1;
	add.s64 	%rd7, %rd71, 1;
	setp.lt.u64 	%p2, %rd71, 63;
	mov.u64 	%rd71, %rd7;
	@%p2 bra 	$L__BB0_3;
	ld.local.v4.b32 	{%r180, %r181, %r182, %r183}, [%rd3];
	bfe.u32 	%r184, %r183, 16, 8;
	cvt.u16.u32 	%rs2, %r184;
	bfe.u32 	%r185, %r183, 8, 8;
	bfe.u32 	%r186, %r183, 0, 8;
	bfe.u32 	%r187, %r182, 16, 8;
	cvt.u16.u32 	%rs3, %r187;
	bfe.u32 	%r188, %r182, 8, 8;
	bfe.u32 	%r189, %r182, 0, 8;
	bfe.u32 	%r190, %r181, 16, 8;
	cvt.u16.u32 	%rs4, %r190;
	bfe.u32 	%r191, %r181, 8, 8;
	bfe.u32 	%r192, %r181, 0, 8;
	bfe.u32 	%r193, %r180, 16, 8;
	cvt.u16.u32 	%rs5, %r193;
	bfe.u32 	%r194, %r180, 8, 8;
	bfe.u32 	%r195, %r180, 0, 8;
	shl.b32 	%r196, %r195, 24;
	shl.b32 	%r197, %r194, 16;
	and.b32  	%r198, %r197, 16711680;
	or.b32  	%r199, %r198, %r196;
	and.b16  	%rs6, %rs5, 255;
	mul.wide.u16 	%r200, %rs6, 256;
	or.b32  	%r201, %r199, %r200;
	bfe.u32 	%r202, %r180, 24, 8;
	or.b32  	%r1225, %r201, %r202;
	shl.b32 	%r203, %r192, 24;
	shl.b32 	%r204, %r191, 16;
	and.b32  	%r205, %r204, 16711680;
	or.b32  	%r206, %r205, %r203;
	and.b16  	%rs7, %rs4, 255;
	mul.wide.u16 	%r207, %rs7, 256;
	or.b32  	%r208, %r206, %r207;
	bfe.u32 	%r209, %r181, 24, 8;
	or.b32  	%r210, %r208, %r209;
	shl.b32 	%r211, %r189, 24;
	shl.b32 	%r212, %r188, 16;
	and.b32  	%r213, %r212, 16711680;
	or.b32  	%r214, %r213, %r211;
	and.b16  	%rs8, %rs3, 255;
	mul.wide.u16 	%r215, %rs8, 256;
	or.b32  	%r216, %r214, %r215;
	bfe.u32 	%r217, %r182, 24, 8;
	or.b32  	%r218, %r216, %r217;
	shl.b32 	%r219, %r186, 24;
	shl.b32 	%r220, %r185, 16;
	and.b32  	%r221, %r220, 16711680;
	or.b32  	%r222, %r221, %r219;
	and.b16  	%rs9, %rs2, 255;
	mul.wide.u16 	%r223, %rs9, 256;
	or.b32  	%r224, %r222, %r223;
	bfe.u32 	%r225, %r183, 24, 8;
	or.b32  	%r226, %r224, %r225;
	st.local.v4.u32 	[%rd82], {%r1225, %r210, %r218, %r226};
	ld.local.v4.b32 	{%r227, %r228, %r229, %r230}, [%rd3+16];
	bfe.u32 	%r231, %r230, 16, 8;
	cvt.u16.u32 	%rs10, %r231;
	bfe.u32 	%r232, %r230, 8, 8;
	bfe.u32 	%r233, %r230, 0, 8;
	bfe.u32 	%r234, %r229, 16, 8;
	cvt.u16.u32 	%rs11, %r234;
	bfe.u32 	%r235, %r229, 8, 8;
	bfe.u32 	%r236, %r229, 0, 8;
	bfe.u32 	%r237, %r228, 16, 8;
	cvt.u16.u32 	%rs12, %r237;
	bfe.u32 	%r238, %r228, 8, 8;
	bfe.u32 	%r239, %r228, 0, 8;
	bfe.u32 	%r240, %r227, 16, 8;
	cvt.u16.u32 	%rs13, %r240;
	bfe.u32 	%r241, %r227, 8, 8;
	bfe.u32 	%r242, %r227, 0, 8;
	shl.b32 	%r243, %r242, 24;
	shl.b32 	%r244, %r241, 16;
	and.b32  	%r245, %r244, 16711680;
	or.b32  	%r246, %r245, %r243;
	and.b16  	%rs14, %rs13, 255;
	mul.wide.u16 	%r247, %rs14, 256;
	or.b32  	%r248, %r246, %r247;
	bfe.u32 	%r249, %r227, 24, 8;
	or.b32  	%r250, %r248, %r249;
	shl.b32 	%r251, %r239, 24;
	shl.b32 	%r252, %r238, 16;
	and.b32  	%r253, %r252, 16711680;
	or.b32  	%r254, %r253, %r251;
	and.b16  	%rs15, %rs12, 255;
	mul.wide.u16 	%r255, %rs15, 256;
	or.b32  	%r256, %r254, %r255;
	bfe.u32 	%r257, %r228, 24, 8;
	or.b32  	%r258, %r256, %r257;
	shl.b32 	%r259, %r236, 24;
	shl.b32 	%r260, %r235, 16;
	and.b32  	%r261, %r260, 16711680;
	or.b32  	%r262, %r261, %r259;
	and.b16  	%rs16, %rs11, 255;
	mul.wide.u16 	%r263, %rs16, 256;
	or.b32  	%r264, %r262, %r263;
	bfe.u32 	%r265, %r229, 24, 8;
	or.b32  	%r266, %r264, %r265;
	shl.b32 	%r267, %r233, 24;
	shl.b32 	%r268, %r232, 16;
	and.b32  	%r269, %r268, 16711680;
	or.b32  	%r270, %r269, %r267;
	and.b16  	%rs17, %rs10, 255;
	mul.wide.u16 	%r271, %rs17, 256;
	or.b32  	%r272, %r270, %r271;
	bfe.u32 	%r273, %r230, 24, 8;
	or.b32  	%r274, %r272, %r273;
	st.local.v4.u32 	[%rd82+16], {%r250, %r258, %r266, %r274};
	ld.local.v4.b32 	{%r275, %r276, %r277, %r278}, [%rd3+32];
	bfe.u32 	%r279, %r278, 16, 8;
	cvt.u16.u32 	%rs18, %r279;
	bfe.u32 	%r280, %r278, 8, 8;
	bfe.u32 	%r281, %r278, 0, 8;
	bfe.u32 	%r282, %r277, 16, 8;
	cvt.u16.u32 	%rs19, %r282;
	bfe.u32 	%r283, %r277, 8, 8;
	bfe.u32 	%r284, %r277, 0, 8;
	bfe.u32 	%r285, %r276, 16, 8;
	cvt.u16.u32 	%rs20, %r285;
	bfe.u32 	%r286, %r276, 8, 8;
	bfe.u32 	%r287, %r276, 0, 8;
	bfe.u32 	%r288, %r275, 16, 8;
	cvt.u16.u32 	%rs21, %r288;
	bfe.u32 	%r289, %r275, 8, 8;
	bfe.u32 	%r290, %r275, 0, 8;
	shl.b32 	%r291, %r290, 24;
	shl.b32 	%r292, %r289, 16;
	and.b32  	%r293, %r292, 16711680;
	or.b32  	%r294, %r293, %r291;
	and.b16  	%rs22, %rs21, 255;
	mul.wide.u16 	%r295, %rs22, 256;
	or.b32  	%r296, %r294, %r295;
	bfe.u32 	%r297, %r275, 24, 8;
	or.b32  	%r298, %r296, %r297;
	shl.b32 	%r299, %r287, 24;
	shl.b32 	%r300, %r286, 16;
	and.b32  	%r301, %r300, 16711680;
	or.b32  	%r302, %r301, %r299;
	and.b16  	%rs23, %rs20, 255;
	mul.wide.u16 	%r303, %rs23, 256;
	or.b32  	%r304, %r302, %r303;
	bfe.u32 	%r305, %r276, 24, 8;
	or.b32  	%r306, %r304, %r305;
	shl.b32 	%r307, %r284, 24;
	shl.b32 	%r308, %r283, 16;
	and.b32  	%r309, %r308, 16711680;
	or.b32  	%r310, %r309, %r307;
	and.b16  	%rs24, %rs19, 255;
	mul.wide.u16 	%r311, %rs24, 256;
	or.b32  	%r312, %r310, %r311;
	bfe.u32 	%r313, %r277, 24, 8;
	or.b32  	%r314, %r312, %r313;
	shl.b32 	%r315, %r281, 24;
	shl.b32 	%r316, %r280, 16;
	and.b32  	%r317, %r316, 16711680;
	or.b32  	%r318, %r317, %r315;
	and.b16  	%rs25, %rs18, 255;
	mul.wide.u16 	%r319, %rs25, 256;
	or.b32  	%r320, %r318, %r319;
	bfe.u32 	%r321, %r278, 24, 8;
	or.b32  	%r322, %r320, %r321;
	st.local.v4.u32 	[%rd82+32], {%r298, %r306, %r314, %r322};
	ld.local.v4.b32 	{%r323, %r324, %r325, %r326}, [%rd3+48];
	bfe.u32 	%r327, %r326, 16, 8;
	cvt.u16.u32 	%rs26, %r327;
	bfe.u32 	%r328, %r326, 8, 8;
	bfe.u32 	%r329, %r326, 0, 8;
	bfe.u32 	%r330, %r325, 16, 8;
	cvt.u16.u32 	%rs27, %r330;
	bfe.u32 	%r331, %r325, 8, 8;
	bfe.u32 	%r332, %r325, 0, 8;
	bfe.u32 	%r333, %r324, 16, 8;
	cvt.u16.u32 	%rs28, %r333;
	bfe.u32 	%r334, %r324, 8, 8;
	bfe.u32 	%r335, %r324, 0, 8;
	bfe.u32 	%r336, %r323, 16, 8;
	cvt.u16.u32 	%rs29, %r336;
	bfe.u32 	%r337, %r323, 8, 8;
	bfe.u32 	%r338, %r323, 0, 8;
	shl.b32 	%r339, %r338, 24;
	shl.b32 	%r340, %r337, 16;
	and.b32  	%r341, %r340, 16711680;
	or.b32  	%r342, %r341, %r339;
	and.b16  	%rs30, %rs29, 255;
	mul.wide.u16 	%r343, %rs30, 256;
	or.b32  	%r344, %r342, %r343;
	bfe.u32 	%r345, %r323, 24, 8;
	or.b32  	%r1223, %r344, %r345;
	shl.b32 	%r346, %r335, 24;
	shl.b32 	%r347, %r334, 16;
	and.b32  	%r348, %r347, 16711680;
	or.b32  	%r349, %r348, %r346;
	and.b16  	%rs31, %rs28, 255;
	mul.wide.u16 	%r350, %rs31, 256;
	or.b32  	%r351, %r349, %r350;
	bfe.u32 	%r352, %r324, 24, 8;
	or.b32  	%r353, %r351, %r352;
	shl.b32 	%r354, %r332, 24;
	shl.b32 	%r355, %r331, 16;
	and.b32  	%r356, %r355, 16711680;
	or.b32  	%r357, %r356, %r354;
	and.b16  	%rs32, %rs27, 255;
	mul.wide.u16 	%r358, %rs32, 256;
	or.b32  	%r359, %r357, %r358;
	bfe.u32 	%r360, %r325, 24, 8;
	or.b32  	%r1226, %r359, %r360;
	shl.b32 	%r361, %r329, 24;
	shl.b32 	%r362, %r328, 16;
	and.b32  	%r363, %r362, 16711680;
	or.b32  	%r364, %r363, %r361;
	and.b16  	%rs33, %rs26, 255;
	mul.wide.u16 	%r365, %rs33, 256;
	or.b32  	%r366, %r364, %r365;
	bfe.u32 	%r367, %r326, 24, 8;
	or.b32  	%r1224, %r366, %r367;
	st.local.v4.u32 	[%rd82+48], {%r1223, %r353, %r1226, %r1224};
	mov.b32 	%r1227, 16;
$L__BB0_5:
	shf.l.wrap.b32 	%r368, %r1226, %r1226, 15;
	shf.l.wrap.b32 	%r369, %r1226, %r1226, 13;
	xor.b32  	%r370, %r368, %r369;
	shr.u32 	%r371, %r1226, 10;
	xor.b32  	%r372, %r370, %r371;
	add.s32 	%r373, %r1227, -7;
	mul.wide.u32 	%rd44, %r373, 4;
	add.s64 	%rd45, %rd82, %rd44;
	ld.local.u32 	%r374, [%rd45];
	add.s32 	%r375, %r372, %r374;
	ld.local.u32 	%r376, [%rd45+-32];
	shf.l.wrap.b32 	%r377, %r376, %r376, 25;
	shf.l.wrap.b32 	%r378, %r376, %r376, 14;
	xor.b32  	%r379, %r377, %r378;
	shr.u32 	%r380, %r376, 3;
	xor.b32  	%r381, %r379, %r380;
	add.s32 	%r382, %r375, %r1225;
	add.s32 	%r18, %r382, %r381;
	shf.l.wrap.b32 	%r383, %r1224, %r1224, 15;
	shf.l.wrap.b32 	%r384, %r1224, %r1224, 13;
	xor.b32  	%r385, %r383, %r384;
	shr.u32 	%r386, %r1224, 10;
	xor.b32  	%r387, %r385, %r386;
	ld.local.v2.u32 	{%r388, %r389}, [%rd45+4];
	add.s32 	%r390, %r387, %r388;
	ld.local.v2.u32 	{%r391, %r392}, [%rd45+-28];
	shf.l.wrap.b32 	%r393, %r391, %r391, 25;
	shf.l.wrap.b32 	%r394, %r391, %r391, 14;
	xor.b32  	%r395, %r393, %r394;
	shr.u32 	%r396, %r391, 3;
	xor.b32  	%r397, %r395, %r396;
	add.s32 	%r398, %r390, %r376;
	add.s32 	%r399, %r398, %r397;
	shf.l.wrap.b32 	%r400, %r18, %r18, 15;
	shf.l.wrap.b32 	%r401, %r18, %r18, 13;
	xor.b32  	%r402, %r400, %r401;
	shr.u32 	%r403, %r18, 10;
	xor.b32  	%r404, %r402, %r403;
	add.s32 	%r405, %r404, %r389;
	shf.l.wrap.b32 	%r406, %r392, %r392, 25;
	shf.l.wrap.b32 	%r407, %r392, %r392, 14;
	xor.b32  	%r408, %r406, %r407;
	shr.u32 	%r409, %r392, 3;
	xor.b32  	%r410, %r408, %r409;
	add.s32 	%r411, %r405, %r391;
	add.s32 	%r1226, %r411, %r410;
	shf.l.wrap.b32 	%r412, %r399, %r399, 15;
	shf.l.wrap.b32 	%r413, %r399, %r399, 13;
	xor.b32  	%r414, %r412, %r413;
	shr.u32 	%r415, %r399, 10;
	xor.b32  	%r416, %r414, %r415;
	add.s32 	%r417, %r416, %r1223;
	ld.local.u32 	%r1225, [%rd45+-20];
	shf.l.wrap.b32 	%r418, %r1225, %r1225, 25;
	shf.l.wrap.b32 	%r419, %r1225, %r1225, 14;
	xor.b32  	%r420, %r418, %r419;
	shr.u32 	%r421, %r1225, 3;
	xor.b32  	%r422, %r420, %r421;
	add.s32 	%r423, %r417, %r392;
	add.s32 	%r1224, %r423, %r422;
	st.local.v4.u32 	[%rd45+28], {%r18, %r399, %r1226, %r1224};
	add.s32 	%r1227, %r1227, 4;
	setp.ne.s32 	%p3, %r1227, 64;
	mov.u32 	%r1223, %r18;
	@%p3 bra 	$L__BB0_5;
	mov.b32 	%r1228, 0;
	mov.u32 	%r1229, %r1237;
	mov.u32 	%r1230, %r1244;
	mov.u32 	%r1231, %r1243;
	mov.u32 	%r1232, %r1242;
	mov.u32 	%r1233, %r1241;
	mov.u32 	%r1234, %r1240;
	mov.u32 	%r1235, %r1239;
	mov.u32 	%r1236, %r1238;
$L__BB0_7:
	shf.l.wrap.b32 	%r425, %r1234, %r1234, 26;
	shf.l.wrap.b32 	%r426, %r1234, %r1234, 21;
	xor.b32  	%r427, %r425, %r426;
	shf.l.wrap.b32 	%r428, %r1234, %r1234, 7;
	xor.b32  	%r429, %r427, %r428;
	and.b32  	%r430, %r1234, %r1235;
	not.b32 	%r431, %r1234;
	and.b32  	%r432, %r1236, %r431;
	or.b32  	%r433, %r430, %r432;
	mul.wide.u32 	%rd46, %r1228, 4;
	mov.u64 	%rd47, k;
	add.s64 	%rd48, %rd47, %rd46;
	ld.global.nc.u32 	%r434, [%rd48];
	add.s64 	%rd49, %rd82, %rd46;
	ld.local.v4.u32 	{%r435, %r436, %r437, %r438}, [%rd49];
	add.s32 	%r439, %r429, %r433;
	add.s32 	%r440, %r439, %r1229;
	add.s32 	%r441, %r440, %r434;
	add.s32 	%r442, %r441, %r435;
	shf.l.wrap.b32 	%r443, %r1230, %r1230, 30;
	shf.l.wrap.b32 	%r444, %r1230, %r1230, 19;
	xor.b32  	%r445, %r443, %r444;
	shf.l.wrap.b32 	%r446, %r1230, %r1230, 10;
	xor.b32  	%r447, %r445, %r446;
	xor.b32  	%r448, %r1231, %r1232;
	and.b32  	%r449, %r1230, %r448;
	and.b32  	%r450, %r1231, %r1232;
	xor.b32  	%r451, %r449, %r450;
	add.s32 	%r452, %r447, %r451;
	add.s32 	%r1229, %r442, %r1233;
	add.s32 	%r1233, %r452, %r442;
	shf.l.wrap.b32 	%r453, %r1229, %r1229, 26;
	shf.l.wrap.b32 	%r454, %r1229, %r1229, 21;
	xor.b32  	%r455, %r453, %r454;
	shf.l.wrap.b32 	%r456, %r1229, %r1229, 7;
	xor.b32  	%r457, %r455, %r456;
	and.b32  	%r458, %r1229, %r1234;
	not.b32 	%r459, %r1229;
	and.b32  	%r460, %r1235, %r459;
	or.b32  	%r461, %r458, %r460;
	ld.global.nc.u32 	%r462, [%rd48+4];
	add.s32 	%r463, %r457, %r461;
	add.s32 	%r464, %r463, %r1236;
	add.s32 	%r465, %r464, %r462;
	add.s32 	%r466, %r465, %r436;
	shf.l.wrap.b32 	%r467, %r1233, %r1233, 30;
	shf.l.wrap.b32 	%r468, %r1233, %r1233, 19;
	xor.b32  	%r469, %r467, %r468;
	shf.l.wrap.b32 	%r470, %r1233, %r1233, 10;
	xor.b32  	%r471, %r469, %r470;
	xor.b32  	%r472, %r1230, %r1231;
	and.b32  	%r473, %r1233, %r472;
	and.b32  	%r474, %r1230, %r1231;
	xor.b32  	%r475, %r473, %r474;
	add.s32 	%r476, %r471, %r475;
	add.s32 	%r1236, %r466, %r1232;
	add.s32 	%r1232, %r476, %r466;
	shf.l.wrap.b32 	%r477, %r1236, %r1236, 26;
	shf.l.wrap.b32 	%r478, %r1236, %r1236, 21;
	xor.b32  	%r479, %r477, %r478;
	shf.l.wrap.b32 	%r480, %r1236, %r1236, 7;
	xor.b32  	%r481, %r479, %r480;
	and.b32  	%r482, %r1236, %r1229;
	not.b32 	%r483, %r1236;
	and.b32  	%r484, %r1234, %r483;
	or.b32  	%r485, %r482, %r484;
	ld.global.nc.u32 	%r486, [%rd48+8];
	add.s32 	%r487, %r481, %r485;
	add.s32 	%r488, %r487, %r1235;
	add.s32 	%r489, %r488, %r486;
	add.s32 	%r490, %r489, %r437;
	shf.l.wrap.b32 	%r491, %r1232, %r1232, 30;
	shf.l.wrap.b32 	%r492, %r1232, %r1232, 19;
	xor.b32  	%r493, %r491, %r492;
	shf.l.wrap.b32 	%r494, %r1232, %r1232, 10;
	xor.b32  	%r495, %r493, %r494;
	xor.b32  	%r496, %r1233, %r1230;
	and.b32  	%r497, %r1232, %r496;
	and.b32  	%r498, %r1233, %r1230;
	xor.b32  	%r499, %r497, %r498;
	add.s32 	%r500, %r495, %r499;
	add.s32 	%r1235, %r490, %r1231;
	add.s32 	%r1231, %r500, %r490;
	shf.l.wrap.b32 	%r501, %r1235, %r1235, 26;
	shf.l.wrap.b32 	%r502, %r1235, %r1235, 21;
	xor.b32  	%r503, %r501, %r502;
	shf.l.wrap.b32 	%r504, %r1235, %r1235, 7;
	xor.b32  	%r505, %r503, %r504;
	and.b32  	%r506, %r1235, %r1236;
	not.b32 	%r507, %r1235;
	and.b32  	%r508, %r1229, %r507;
	or.b32  	%r509, %r506, %r508;
	ld.global.nc.u32 	%r510, [%rd48+12];
	add.s32 	%r511, %r505, %r509;
	add.s32 	%r512, %r511, %r1234;
	add.s32 	%r513, %r512, %r510;
	add.s32 	%r514, %r513, %r438;
	shf.l.wrap.b32 	%r515, %r1231, %r1231, 30;
	shf.l.wrap.b32 	%r516, %r1231, %r1231, 19;
	xor.b32  	%r517, %r515, %r516;
	shf.l.wrap.b32 	%r518, %r1231, %r1231, 10;
	xor.b32  	%r519, %r517, %r518;
	xor.b32  	%r520, %r1232, %r1233;
	and.b32  	%r521, %r1231, %r520;
	and.b32  	%r522, %r1232, %r1233;
	xor.b32  	%r523, %r521, %r522;
	add.s32 	%r524, %r519, %r523;
	add.s32 	%r1234, %r514, %r1230;
	add.s32 	%r1230, %r524, %r514;
	add.s32 	%r1228, %r1228, 4;
	setp.ne.s32 	%p4, %r1228, 64;
	@%p4 bra 	$L__BB0_7;
	add.s32 	%r1244, %r1244, %r1230;
	add.s32 	%r1243, %r1243, %r1231;
	add.s32 	%r1242, %r1242, %r1232;
	add.s32 	%r1241, %r1241, %r1233;
	add.s32 	%r1240, %r1240, %r1234;
	add.s32 	%r1239, %r1239, %r1235;
	add.s32 	%r1238, %r1238, %r1236;
	add.s32 	%r1237, %r1237, %r1229;
	add.s64 	%rd73, %rd73, 64;
	add.s64 	%rd72, %rd72, -64;
	setp.gt.u64 	%p5, %rd72, 63;
	@%p5 bra 	$L__BB0_2;
$L__BB0_9:
	setp.eq.s64 	%p6, %rd72, 0;
	@%p6 bra 	$L__BB0_12;
	mov.b64 	%rd74, 0;
$L__BB0_11:
	add.s64 	%rd51, %rd73, %rd74;
	ld.global.u8 	%rs34, [%rd51];
	add.s64 	%rd52, %rd3, %rd74;
	st.local.u8 	[%rd52], %rs34;
	add.s64 	%rd74, %rd74, 1;
	setp.lt.u64 	%p7, %rd74, %rd72;
	@%p7 bra 	$L__BB0_11;
$L__BB0_12:
	add.s64 	%rd53, %rd3, %rd72;
	mov.b16 	%rs35, 128;
	st.local.u8 	[%rd53], %rs35;
	setp.gt.u64 	%p8, %rd72, 55;
	@%p8 bra 	$L__BB0_17;
	setp.eq.s64 	%p13, %rd72, 55;
	@%p13 bra 	$L__BB0_16;
	add.s64 	%rd60, %rd72, %rd3;
	add.s64 	%rd14, %rd60, 1;
	sub.s64 	%rd15, 55, %rd72;
	mov.b64 	%rd75, 0;
$L__BB0_15:
	add.s64 	%rd61, %rd14, %rd75;
	mov.b16 	%rs69, 0;
	st.local.u8 	[%rd61], %rs69;
	add.s64 	%rd75, %rd75, 1;
	setp.lt.u64 	%p14, %rd75, %rd15;
	@%p14 bra 	$L__BB0_15;
$L__BB0_16:
	ld.local.v4.b32 	{%r871, %r872, %r873, %r874}, [%rd3];
	bfe.u32 	%r875, %r874, 16, 8;
	cvt.u16.u32 	%rs70, %r875;
	bfe.u32 	%r876, %r874, 8, 8;
	bfe.u32 	%r877, %r874, 0, 8;
	bfe.u32 	%r878, %r873, 16, 8;
	cvt.u16.u32 	%rs71, %r878;
	bfe.u32 	%r879, %r873, 8, 8;
	bfe.u32 	%r880, %r873, 0, 8;
	bfe.u32 	%r881, %r872, 16, 8;
	cvt.u16.u32 	%rs72, %r881;
	bfe.u32 	%r882, %r872, 8, 8;
	bfe.u32 	%r883, %r872, 0, 8;
	bfe.u32 	%r884, %r871, 16, 8;
	cvt.u16.u32 	%rs73, %r884;
	bfe.u32 	%r885, %r871, 8, 8;
	bfe.u32 	%r886, %r871, 0, 8;
	ld.local.v4.b32 	{%r887, %r888, %r889, %r890}, [%rd3+16];
	bfe.u32 	%r891, %r890, 16, 8;
	cvt.u16.u32 	%rs74, %r891;
	bfe.u32 	%r892, %r890, 8, 8;
	bfe.u32 	%r893, %r890, 0, 8;
	bfe.u32 	%r894, %r889, 16, 8;
	cvt.u16.u32 	%rs75, %r894;
	bfe.u32 	%r895, %r889, 8, 8;
	bfe.u32 	%r896, %r889, 0, 8;
	bfe.u32 	%r897, %r888, 16, 8;
	cvt.u16.u32 	%rs76, %r897;
	bfe.u32 	%r898, %r888, 8, 8;
	bfe.u32 	%r899, %r888, 0, 8;
	bfe.u32 	%r900, %r887, 16, 8;
	cvt.u16.u32 	%rs77, %r900;
	bfe.u32 	%r901, %r887, 8, 8;
	bfe.u32 	%r902, %r887, 0, 8;
	ld.local.v4.b32 	{%r903, %r904, %r905, %r906}, [%rd3+32];
	bfe.u32 	%r907, %r906, 16, 8;
	cvt.u16.u32 	%rs78, %r907;
	bfe.u32 	%r908, %r906, 8, 8;
	bfe.u32 	%r909, %r906, 0, 8;
	bfe.u32 	%r910, %r905, 16, 8;
	cvt.u16.u32 	%rs79, %r910;
	bfe.u32 	%r911, %r905, 8, 8;
	bfe.u32 	%r912, %r905, 0, 8;
	bfe.u32 	%r913, %r904, 16, 8;
	cvt.u16.u32 	%rs80, %r913;
	bfe.u32 	%r914, %r904, 8, 8;
	bfe.u32 	%r915, %r904, 0, 8;
	bfe.u32 	%r916, %r903, 16, 8;
	cvt.u16.u32 	%rs81, %r916;
	bfe.u32 	%r917, %r903, 8, 8;
	bfe.u32 	%r918, %r903, 0, 8;
	ld.local.v2.b32 	{%r919, %r920}, [%rd3+48];
	bfe.u32 	%r921, %r920, 16, 8;
	cvt.u16.u32 	%rs82, %r921;
	bfe.u32 	%r922, %r920, 8, 8;
	bfe.u32 	%r923, %r920, 0, 8;
	bfe.u32 	%r924, %r919, 16, 8;
	cvt.u16.u32 	%rs83, %r924;
	bfe.u32 	%r925, %r919, 8, 8;
	bfe.u32 	%r926, %r919, 0, 8;
	shl.b32 	%r927, %r886, 24;
	shl.b32 	%r928, %r885, 16;
	and.b32  	%r929, %r928, 16711680;
	or.b32  	%r930, %r929, %r927;
	and.b16  	%rs84, %rs73, 255;
	mul.wide.u16 	%r931, %rs84, 256;
	or.b32  	%r932, %r930, %r931;
	bfe.u32 	%r933, %r871, 24, 8;
	or.b32  	%r1284, %r932, %r933;
	shl.b32 	%r934, %r883, 24;
	shl.b32 	%r935, %r882, 16;
	and.b32  	%r936, %r935, 16711680;
	or.b32  	%r937, %r936, %r934;
	and.b16  	%rs85, %rs72, 255;
	mul.wide.u16 	%r938, %rs85, 256;
	or.b32  	%r939, %r937, %r938;
	bfe.u32 	%r940, %r872, 24, 8;
	or.b32  	%r1268, %r939, %r940;
	shl.b32 	%r941, %r880, 24;
	shl.b32 	%r942, %r879, 16;
	and.b32  	%r943, %r942, 16711680;
	or.b32  	%r944, %r943, %r941;
	and.b16  	%rs86, %rs71, 255;
	mul.wide.u16 	%r945, %rs86, 256;
	or.b32  	%r946, %r944, %r945;
	bfe.u32 	%r947, %r873, 24, 8;
	or.b32  	%r1269, %r946, %r947;
	shl.b32 	%r948, %r877, 24;
	shl.b32 	%r949, %r876, 16;
	and.b32  	%r950, %r949, 16711680;
	or.b32  	%r951, %r950, %r948;
	and.b16  	%rs87, %rs70, 255;
	mul.wide.u16 	%r952, %rs87, 256;
	or.b32  	%r953, %r951, %r952;
	bfe.u32 	%r954, %r874, 24, 8;
	or.b32  	%r1270, %r953, %r954;
	shl.b32 	%r955, %r902, 24;
	shl.b32 	%r956, %r901, 16;
	and.b32  	%r957, %r956, 16711680;
	or.b32  	%r958, %r957, %r955;
	and.b16  	%rs88, %rs77, 255;
	mul.wide.u16 	%r959, %rs88, 256;
	or.b32  	%r960, %r958, %r959;
	bfe.u32 	%r961, %r887, 24, 8;
	or.b32  	%r1271, %r960, %r961;
	shl.b32 	%r962, %r899, 24;
	shl.b32 	%r963, %r898, 16;
	and.b32  	%r964, %r963, 16711680;
	or.b32  	%r965, %r964, %r962;
	and.b16  	%rs89, %rs76, 255;
	mul.wide.u16 	%r966, %rs89, 256;
	or.b32  	%r967, %r965, %r966;
	bfe.u32 	%r968, %r888, 24, 8;
	or.b32  	%r1272, %r967, %r968;
	shl.b32 	%r969, %r896, 24;
	shl.b32 	%r970, %r895, 16;
	and.b32  	%r971, %r970, 16711680;
	or.b32  	%r972, %r971, %r969;
	and.b16  	%rs90, %rs75, 255;
	mul.wide.u16 	%r973, %rs90, 256;
	or.b32  	%r974, %r972, %r973;
	bfe.u32 	%r975, %r889, 24, 8;
	or.b32  	%r1273, %r974, %r975;
	shl.b32 	%r976, %r893, 24;
	shl.b32 	%r977, %r892, 16;
	and.b32  	%r978, %r977, 16711680;
	or.b32  	%r979, %r978, %r976;
	and.b16  	%rs91, %rs74, 255;
	mul.wide.u16 	%r980, %rs91, 256;
	or.b32  	%r981, %r979, %r980;
	bfe.u32 	%r982, %r890, 24, 8;
	or.b32  	%r1274, %r981, %r982;
	shl.b32 	%r983, %r918, 24;
	shl.b32 	%r984, %r917, 16;
	and.b32  	%r985, %r984, 16711680;
	or.b32  	%r986, %r985, %r983;
	and.b16  	%rs92, %rs81, 255;
	mul.wide.u16 	%r987, %rs92, 256;
	or.b32  	%r988, %r986, %r987;
	bfe.u32 	%r989, %r903, 24, 8;
	or.b32  	%r1275, %r988, %r989;
	shl.b32 	%r990, %r915, 24;
	shl.b32 	%r991, %r914, 16;
	and.b32  	%r992, %r991, 16711680;
	or.b32  	%r993, %r992, %r990;
	and.b16  	%rs93, %rs80, 255;
	mul.wide.u16 	%r994, %rs93, 256;
	or.b32  	%r995, %r993, %r994;
	bfe.u32 	%r996, %r904, 24, 8;
	or.b32  	%r1276, %r995, %r996;
	shl.b32 	%r997, %r912, 24;
	shl.b32 	%r998, %r911, 16;
	and.b32  	%r999, %r998, 16711680;
	or.b32  	%r1000, %r999, %r997;
	and.b16  	%rs94, %rs79, 255;
	mul.wide.u16 	%r1001, %rs94, 256;
	or.b32  	%r1002, %r1000, %r1001;
	bfe.u32 	%r1003, %r905, 24, 8;
	or.b32  	%r1277, %r1002, %r1003;
	shl.b32 	%r1004, %r909, 24;
	shl.b32 	%r1005, %r908, 16;
	and.b32  	%r1006, %r1005, 16711680;
	or.b32  	%r1007, %r1006, %r1004;
	and.b16  	%rs95, %rs78, 255;
	mul.wide.u16 	%r1008, %rs95, 256;
	or.b32  	%r1009, %r1007, %r1008;
	bfe.u32 	%r1010, %r906, 24, 8;
	or.b32  	%r1278, %r1009, %r1010;
	shl.b32 	%r1011, %r926, 24;
	shl.b32 	%r1012, %r925, 16;
	and.b32  	%r1013, %r1012, 16711680;
	or.b32  	%r1014, %r1013, %r1011;
	and.b16  	%rs96, %rs83, 255;
	mul.wide.u16 	%r1015, %rs96, 256;
	or.b32  	%r1016, %r1014, %r1015;
	bfe.u32 	%r1017, %r919, 24, 8;
	or.b32  	%r1282, %r1016, %r1017;
	shl.b32 	%r1018, %r923, 24;
	shl.b32 	%r1019, %r922, 16;
	and.b32  	%r1020, %r1019, 16711680;
	or.b32  	%r1021, %r1020, %r1018;
	and.b16  	%rs97, %rs82, 255;
	mul.wide.u16 	%r1022, %rs97, 256;
	or.b32  	%r1023, %r1021, %r1022;
	bfe.u32 	%r1024, %r920, 24, 8;
	or.b32  	%r1280, %r1023, %r1024;
	bra.uni 	$L__BB0_25;
$L__BB0_17:
	setp.eq.s64 	%p9, %rd72, 63;
	@%p9 bra 	$L__BB0_20;
	add.s64 	%rd55, %rd72, %rd3;
	add.s64 	%rd18, %rd55, 1;
	xor.b64  	%rd19, %rd72, 63;
	mov.b64 	%rd76, 0;
$L__BB0_19:
	add.s64 	%rd56, %rd18, %rd76;
	mov.b16 	%rs36, 0;
	st.local.u8 	[%rd56], %rs36;
	add.s64 	%rd76, %rd76, 1;
	setp.lt.u64 	%p10, %rd76, %rd19;
	@%p10 bra 	$L__BB0_19;
$L__BB0_20:
	ld.local.v4.b32 	{%r526, %r527, %r528, %r529}, [%rd3];
	bfe.u32 	%r530, %r529, 16, 8;
	cvt.u16.u32 	%rs37, %r530;
	bfe.u32 	%r531, %r529, 8, 8;
	bfe.u32 	%r532, %r529, 0, 8;
	bfe.u32 	%r533, %r528, 16, 8;
	cvt.u16.u32 	%rs38, %r533;
	bfe.u32 	%r534, %r528, 8, 8;
	bfe.u32 	%r535, %r528, 0, 8;
	bfe.u32 	%r536, %r527, 16, 8;
	cvt.u16.u32 	%rs39, %r536;
	bfe.u32 	%r537, %r527, 8, 8;
	bfe.u32 	%r538, %r527, 0, 8;
	bfe.u32 	%r539, %r526, 16, 8;
	cvt.u16.u32 	%rs40, %r539;
	bfe.u32 	%r540, %r526, 8, 8;
	bfe.u32 	%r541, %r526, 0, 8;
	shl.b32 	%r542, %r541, 24;
	shl.b32 	%r543, %r540, 16;
	and.b32  	%r544, %r543, 16711680;
	or.b32  	%r545, %r544, %r542;
	and.b16  	%rs41, %rs40, 255;
	mul.wide.u16 	%r546, %rs41, 256;
	or.b32  	%r547, %r545, %r546;
	bfe.u32 	%r548, %r526, 24, 8;
	or.b32  	%r1248, %r547, %r548;
	shl.b32 	%r549, %r538, 24;
	shl.b32 	%r550, %r537, 16;
	and.b32  	%r551, %r550, 16711680;
	or.b32  	%r552, %r551, %r549;
	and.b16  	%rs42, %rs39, 255;
	mul.wide.u16 	%r553, %rs42, 256;
	or.b32  	%r554, %r552, %r553;
	bfe.u32 	%r555, %r527, 24, 8;
	or.b32  	%r556, %r554, %r555;
	shl.b32 	%r557, %r535, 24;
	shl.b32 	%r558, %r534, 16;
	and.b32  	%r559, %r558, 16711680;
	or.b32  	%r560, %r559, %r557;
	and.b16  	%rs43, %rs38, 255;
	mul.wide.u16 	%r561, %rs43, 256;
	or.b32  	%r562, %r560, %r561;
	bfe.u32 	%r563, %r528, 24, 8;
	or.b32  	%r564, %r562, %r563;
	shl.b32 	%r565, %r532, 24;
	shl.b32 	%r566, %r531, 16;
	and.b32  	%r567, %r566, 16711680;
	or.b32  	%r568, %r567, %r565;
	and.b16  	%rs44, %rs37, 255;
	mul.wide.u16 	%r569, %rs44, 256;
	or.b32  	%r570, %r568, %r569;
	bfe.u32 	%r571, %r529, 24, 8;
	or.b32  	%r572, %r570, %r571;
	st.local.v4.u32 	[%rd82], {%r1248, %r556, %r564, %r572};
	ld.local.v4.b32 	{%r573, %r574, %r575, %r576}, [%rd3+16];
	bfe.u32 	%r577, %r576, 16, 8;
	cvt.u16.u32 	%rs45, %r577;
	bfe.u32 	%r578, %r576, 8, 8;
	bfe.u32 	%r579, %r576, 0, 8;
	bfe.u32 	%r580, %r575, 16, 8;
	cvt.u16.u32 	%rs46, %r580;
	bfe.u32 	%r581, %r575, 8, 8;
	bfe.u32 	%r582, %r575, 0, 8;
	bfe.u32 	%r583, %r574, 16, 8;
	cvt.u16.u32 	%rs47, %r583;
	bfe.u32 	%r584, %r574, 8, 8;
	bfe.u32 	%r585, %r574, 0, 8;
	bfe.u32 	%r586, %r573, 16, 8;
	cvt.u16.u32 	%rs48, %r586;
	bfe.u32 	%r587, %r573, 8, 8;
	bfe.u32 	%r588, %r573, 0, 8;
	shl.b32 	%r589, %r588, 24;
	shl.b32 	%r590, %r587, 16;
	and.b32  	%r591, %r590, 16711680;
	or.b32  	%r592, %r591, %r589;
	and.b16  	%rs49, %rs48, 255;
	mul.wide.u16 	%r593, %rs49, 256;
	or.b32  	%r594, %r592, %r593;
	bfe.u32 	%r595, %r573, 24, 8;
	or.b32  	%r596, %r594, %r595;
	shl.b32 	%r597, %r585, 24;
	shl.b32 	%r598, %r584, 16;
	and.b32  	%r599, %r598, 16711680;
	or.b32  	%r600, %r599, %r597;
	and.b16  	%rs50, %rs47, 255;
	mul.wide.u16 	%r601, %rs50, 256;
	or.b32  	%r602, %r600, %r601;
	bfe.u32 	%r603, %r574, 24, 8;
	or.b32  	%r604, %r602, %r603;
	shl.b32 	%r605, %r582, 24;
	shl.b32 	%r606, %r581, 16;
	and.b32  	%r607, %r606, 16711680;
	or.b32  	%r608, %r607, %r605;
	and.b16  	%rs51, %rs46, 255;
	mul.wide.u16 	%r609, %rs51, 256;
	or.b32  	%r610, %r608, %r609;
	bfe.u32 	%r611, %r575, 24, 8;
	or.b32  	%r612, %r610, %r611;
	shl.b32 	%r613, %r579, 24;
	shl.b32 	%r614, %r578, 16;
	and.b32  	%r615, %r614, 16711680;
	or.b32  	%r616, %r615, %r613;
	and.b16  	%rs52, %rs45, 255;
	mul.wide.u16 	%r617, %rs52, 256;
	or.b32  	%r618, %r616, %r617;
	bfe.u32 	%r619, %r576, 24, 8;
	or.b32  	%r620, %r618, %r619;
	st.local.v4.u32 	[%rd82+16], {%r596, %r604, %r612, %r620};
	ld.local.v4.b32 	{%r621, %r622, %r623, %r624}, [%rd3+32];
	bfe.u32 	%r625, %r624, 16, 8;
	cvt.u16.u32 	%rs53, %r625;
	bfe.u32 	%r626, %r624, 8, 8;
	bfe.u32 	%r627, %r624, 0, 8;
	bfe.u32 	%r628, %r623, 16, 8;
	cvt.u16.u32 	%rs54, %r628;
	bfe.u32 	%r629, %r623, 8, 8;
	bfe.u32 	%r630, %r623, 0, 8;
	bfe.u32 	%r631, %r622, 16, 8;
	cvt.u16.u32 	%rs55, %r631;
	bfe.u32 	%r632, %r622, 8, 8;
	bfe.u32 	%r633, %r622, 0, 8;
	bfe.u32 	%r634, %r621, 16, 8;
	cvt.u16.u32 	%rs56, %r634;
	bfe.u32 	%r635, %r621, 8, 8;
	bfe.u32 	%r636, %r621, 0, 8;
	shl.b32 	%r637, %r636, 24;
	shl.b32 	%r638, %r635, 16;
	and.b32  	%r639, %r638, 16711680;
	or.b32  	%r640, %r639, %r637;
	and.b16  	%rs57, %rs56, 255;
	mul.wide.u16 	%r641, %rs57, 256;
	or.b32  	%r642, %r640, %r641;
	bfe.u32 	%r643, %r621, 24, 8;
	or.b32  	%r644, %r642, %r643;
	shl.b32 	%r645, %r633, 24;
	shl.b32 	%r646, %r632, 16;
	and.b32  	%r647, %r646, 16711680;
	or.b32  	%r648, %r647, %r645;
	and.b16  	%rs58, %rs55, 255;
	mul.wide.u16 	%r649, %rs58, 256;
	or.b32  	%r650, %r648, %r649;
	bfe.u32 	%r651, %r622, 24, 8;
	or.b32  	%r652, %r650, %r651;
	shl.b32 	%r653, %r630, 24;
	shl.b32 	%r654, %r629, 16;
	and.b32  	%r655, %r654, 16711680;
	or.b32  	%r656, %r655, %r653;
	and.b16  	%rs59, %rs54, 255;
	mul.wide.u16 	%r657, %rs59, 256;
	or.b32  	%r658, %r656, %r657;
	bfe.u32 	%r659, %r623, 24, 8;
	or.b32  	%r660, %r658, %r659;
	shl.b32 	%r661, %r627, 24;
	shl.b32 	%r662, %r626, 16;
	and.b32  	%r663, %r662, 16711680;
	or.b32  	%r664, %r663, %r661;
	and.b16  	%rs60, %rs53, 255;
	mul.wide.u16 	%r665, %rs60, 256;
	or.b32  	%r666, %r664, %r665;
	bfe.u32 	%r667, %r624, 24, 8;
	or.b32  	%r668, %r666, %r667;
	st.local.v4.u32 	[%rd82+32], {%r644, %r652, %r660, %r668};
	ld.local.v4.b32 	{%r669, %r670, %r671, %r672}, [%rd3+48];
	bfe.u32 	%r673, %r672, 16, 8;
	cvt.u16.u32 	%rs61, %r673;
	bfe.u32 	%r674, %r672, 8, 8;
	bfe.u32 	%r675, %r672, 0, 8;
	bfe.u32 	%r676, %r671, 16, 8;
	cvt.u16.u32 	%rs62, %r676;
	bfe.u32 	%r677, %r671, 8, 8;
	bfe.u32 	%r678, %r671, 0, 8;
	bfe.u32 	%r679, %r670, 16, 8;
	cvt.u16.u32 	%rs63, %r679;
	bfe.u32 	%r680, %r670, 8, 8;
	bfe.u32 	%r681, %r670, 0, 8;
	bfe.u32 	%r682, %r669, 16, 8;
	cvt.u16.u32 	%rs64, %r682;
	bfe.u32 	%r683, %r669, 8, 8;
	bfe.u32 	%r684, %r669, 0, 8;
	shl.b32 	%r685, %r684, 24;
	shl.b32 	%r686, %r683, 16;
	and.b32  	%r687, %r686, 16711680;
	or.b32  	%r688, %r687, %r685;
	and.b16  	%rs65, %rs64, 255;
	mul.wide.u16 	%r689, %rs65, 256;
	or.b32  	%r690, %r688, %r689;
	bfe.u32 	%r691, %r669, 24, 8;
	or.b32  	%r1246, %r690, %r691;
	shl.b32 	%r692, %r681, 24;
	shl.b32 	%r693, %r680, 16;
	and.b32  	%r694, %r693, 16711680;
	or.b32  	%r695, %r694, %r692;
	and.b16  	%rs66, %rs63, 255;
	mul.wide.u16 	%r696, %rs66, 256;
	or.b32  	%r697, %r695, %r696;
	bfe.u32 	%r698, %r670, 24, 8;
	or.b32  	%r699, %r697, %r698;
	shl.b32 	%r700, %r678, 24;
	shl.b32 	%r701, %r677, 16;
	and.b32  	%r702, %r701, 16711680;
	or.b32  	%r703, %r702, %r700;
	and.b16  	%rs67, %rs62, 255;
	mul.wide.u16 	%r704, %rs67, 256;
	or.b32  	%r705, %r703, %r704;
	bfe.u32 	%r706, %r671, 24, 8;
	or.b32  	%r1249, %r705, %r706;
	shl.b32 	%r707, %r675, 24;
	shl.b32 	%r708, %r674, 16;
	and.b32  	%r709, %r708, 16711680;
	or.b32  	%r710, %r709, %r707;
	and.b16  	%rs68, %rs61, 255;
	mul.wide.u16 	%r711, %rs68, 256;
	or.b32  	%r712, %r710, %r711;
	bfe.u32 	%r713, %r672, 24, 8;
	or.b32  	%r1247, %r712, %r713;
	st.local.v4.u32 	[%rd82+48], {%r1246, %r699, %r1249, %r1247};
	add.s64 	%rd77, %rd82, 36;
	mov.b32 	%r1245, 0;
$L__BB0_21:
	shf.l.wrap.b32 	%r714, %r1249, %r1249, 15;
	shf.l.wrap.b32 	%r715, %r1249, %r1249, 13;
	xor.b32  	%r716, %r714, %r715;
	shr.u32 	%r717, %r1249, 10;
	xor.b32  	%r718, %r716, %r717;
	ld.local.u32 	%r719, [%rd77];
	add.s32 	%r720, %r718, %r719;
	ld.local.u32 	%r721, [%rd77+-32];
	shf.l.wrap.b32 	%r722, %r721, %r721, 25;
	shf.l.wrap.b32 	%r723, %r721, %r721, 14;
	xor.b32  	%r724, %r722, %r723;
	shr.u32 	%r725, %r721, 3;
	xor.b32  	%r726, %r724, %r725;
	add.s32 	%r727, %r720, %r1248;
	add.s32 	%r80, %r727, %r726;
	shf.l.wrap.b32 	%r728, %r1247, %r1247, 15;
	shf.l.wrap.b32 	%r729, %r1247, %r1247, 13;
	xor.b32  	%r730, %r728, %r729;
	shr.u32 	%r731, %r1247, 10;
	xor.b32  	%r732, %r730, %r731;
	ld.local.v2.u32 	{%r733, %r734}, [%rd77+4];
	add.s32 	%r735, %r732, %r733;
	ld.local.v2.u32 	{%r736, %r737}, [%rd77+-28];
	shf.l.wrap.b32 	%r738, %r736, %r736, 25;
	shf.l.wrap.b32 	%r739, %r736, %r736, 14;
	xor.b32  	%r740, %r738, %r739;
	shr.u32 	%r741, %r736, 3;
	xor.b32  	%r742, %r740, %r741;
	add.s32 	%r743, %r735, %r721;
	add.s32 	%r744, %r743, %r742;
	shf.l.wrap.b32 	%r745, %r80, %r80, 15;
	shf.l.wrap.b32 	%r746, %r80, %r80, 13;
	xor.b32  	%r747, %r745, %r746;
	shr.u32 	%r748, %r80, 10;
	xor.b32  	%r749, %r747, %r748;
	add.s32 	%r750, %r749, %r734;
	shf.l.wrap.b32 	%r751, %r737, %r737, 25;
	shf.l.wrap.b32 	%r752, %r737, %r737, 14;
	xor.b32  	%r753, %r751, %r752;
	shr.u32 	%r754, %r737, 3;
	xor.b32  	%r755, %r753, %r754;
	add.s32 	%r756, %r750, %r736;
	add.s32 	%r1249, %r756, %r755;
	shf.l.wrap.b32 	%r757, %r744, %r744, 15;
	shf.l.wrap.b32 	%r758, %r744, %r744, 13;
	xor.b32  	%r759, %r757, %r758;
	shr.u32 	%r760, %r744, 10;
	xor.b32  	%r761, %r759, %r760;
	add.s32 	%r762, %r761, %r1246;
	ld.local.u32 	%r1248, [%rd77+-20];
	shf.l.wrap.b32 	%r763, %r1248, %r1248, 25;
	shf.l.wrap.b32 	%r764, %r1248, %r1248, 14;
	xor.b32  	%r765, %r763, %r764;
	shr.u32 	%r766, %r1248, 3;
	xor.b32  	%r767, %r765, %r766;
	add.s32 	%r768, %r762, %r737;
	add.s32 	%r1247, %r768, %r767;
	st.local.v4.u32 	[%rd77+28], {%r80, %r744, %r1249, %r1247};
	add.s32 	%r1245, %r1245, 4;
	add.s64 	%rd77, %rd77, 16;
	setp.ne.s32 	%p11, %r1245, 48;
	mov.u32 	%r1246, %r80;
	@%p11 bra 	$L__BB0_21;
	mov.u64 	%rd58, k;
	add.s64 	%rd78, %rd58, 8;
	mov.b32 	%r1250, 0;
	mov.u64 	%rd79, %rd82;
	mov.u32 	%r1251, %r1237;
	mov.u32 	%r1252, %r1244;
	mov.u32 	%r1253, %r1243;
	mov.u32 	%r1254, %r1242;
	mov.u32 	%r1255, %r1241;
	mov.u32 	%r1256, %r1240;
	mov.u32 	%r1257, %r1239;
	mov.u32 	%r1258, %r1238;
$L__BB0_23:
	shf.l.wrap.b32 	%r770, %r1256, %r1256, 26;
	shf.l.wrap.b32 	%r771, %r1256, %r1256, 21;
	xor.b32  	%r772, %r770, %r771;
	shf.l.wrap.b32 	%r773, %r1256, %r1256, 7;
	xor.b32  	%r774, %r772, %r773;
	and.b32  	%r775, %r1256, %r1257;
	not.b32 	%r776, %r1256;
	and.b32  	%r777, %r1258, %r776;
	or.b32  	%r778, %r775, %r777;
	ld.global.nc.u32 	%r779, [%rd78+-8];
	ld.local.v4.u32 	{%r780, %r781, %r782, %r783}, [%rd79];
	add.s32 	%r784, %r774, %r778;
	add.s32 	%r785, %r784, %r1251;
	add.s32 	%r786, %r785, %r779;
	add.s32 	%r787, %r786, %r780;
	shf.l.wrap.b32 	%r788, %r1252, %r1252, 30;
	shf.l.wrap.b32 	%r789, %r1252, %r1252, 19;
	xor.b32  	%r790, %r788, %r789;
	shf.l.wrap.b32 	%r791, %r1252, %r1252, 10;
	xor.b32  	%r792, %r790, %r791;
	xor.b32  	%r793, %r1253, %r1254;
	and.b32  	%r794, %r1252, %r793;
	and.b32  	%r795, %r1253, %r1254;
	xor.b32  	%r796, %r794, %r795;
	add.s32 	%r797, %r792, %r796;
	add.s32 	%r1251, %r787, %r1255;
	add.s32 	%r1255, %r797, %r787;
	shf.l.wrap.b32 	%r798, %r1251, %r1251, 26;
	shf.l.wrap.b32 	%r799, %r1251, %r1251, 21;
	xor.b32  	%r800, %r798, %r799;
	shf.l.wrap.b32 	%r801, %r1251, %r1251, 7;
	xor.b32  	%r802, %r800, %r801;
	and.b32  	%r803, %r1251, %r1256;
	not.b32 	%r804, %r1251;
	and.b32  	%r805, %r1257, %r804;
	or.b32  	%r806, %r803, %r805;
	ld.global.nc.u32 	%r807, [%rd78+-4];
	add.s32 	%r808, %r802, %r806;
	add.s32 	%r809, %r808, %r1258;
	add.s32 	%r810, %r809, %r807;
	add.s32 	%r811, %r810, %r781;
	shf.l.wrap.b32 	%r812, %r1255, %r1255, 30;
	shf.l.wrap.b32 	%r813, %r1255, %r1255, 19;
	xor.b32  	%r814, %r812, %r813;
	shf.l.wrap.b32 	%r815, %r1255, %r1255, 10;
	xor.b32  	%r816, %r814, %r815;
	xor.b32  	%r817, %r1252, %r1253;
	and.b32  	%r818, %r1255, %r817;
	and.b32  	%r819, %r1252, %r1253;
	xor.b32  	%r820, %r818, %r819;
	add.s32 	%r821, %r816, %r820;
	add.s32 	%r1258, %r811, %r1254;
	add.s32 	%r1254, %r821, %r811;
	shf.l.wrap.b32 	%r822, %r1258, %r1258, 26;
	shf.l.wrap.b32 	%r823, %r1258, %r1258, 21;
	xor.b32  	%r824, %r822, %r823;
	shf.l.wrap.b32 	%r825, %r1258, %r1258, 7;
	xor.b32  	%r826, %r824, %r825;
	and.b32  	%r827, %r1258, %r1251;
	not.b32 	%r828, %r1258;
	and.b32  	%r829, %r1256, %r828;
	or.b32  	%r830, %r827, %r829;
	ld.global.nc.u32 	%r831, [%rd78];
	add.s32 	%r832, %r826, %r830;
	add.s32 	%r833, %r832, %r1257;
	add.s32 	%r834, %r833, %r831;
	add.s32 	%r835, %r834, %r782;
	shf.l.wrap.b32 	%r836, %r1254, %r1254, 30;
	shf.l.wrap.b32 	%r837, %r1254, %r1254, 19;
	xor.b32  	%r838, %r836, %r837;
	shf.l.wrap.b32 	%r839, %r1254, %r1254, 10;
	xor.b32  	%r840, %r838, %r839;
	xor.b32  	%r841, %r1255, %r1252;
	and.b32  	%r842, %r1254, %r841;
	and.b32  	%r843, %r1255, %r1252;
	xor.b32  	%r844, %r842, %r843;
	add.s32 	%r845, %r840, %r844;
	add.s32 	%r1257, %r835, %r1253;
	add.s32 	%r1253, %r845, %r835;
	shf.l.wrap.b32 	%r846, %r1257, %r1257, 26;
	shf.l.wrap.b32 	%r847, %r1257, %r1257, 21;
	xor.b32  	%r848, %r846, %r847;
	shf.l.wrap.b32 	%r849, %r1257, %r1257, 7;
	xor.b32  	%r850, %r848, %r849;
	and.b32  	%r851, %r1257, %r1258;
	not.b32 	%r852, %r1257;
	and.b32  	%r853, %r1251, %r852;
	or.b32  	%r854, %r851, %r853;
	ld.global.nc.u32 	%r855, [%rd78+4];
	add.s32 	%r856, %r850, %r854;
	add.s32 	%r857, %r856, %r1256;
	add.s32 	%r858, %r857, %r855;
	add.s32 	%r859, %r858, %r783;
	shf.l.wrap.b32 	%r860, %r1253, %r1253, 30;
	shf.l.wrap.b32 	%r861, %r1253, %r1253, 19;
	xor.b32  	%r862, %r860, %r861;
	shf.l.wrap.b32 	%r863, %r1253, %r1253, 10;
	xor.b32  	%r864, %r862, %r863;
	xor.b32  	%r865, %r1254, %r1255;
	and.b32  	%r866, %r1253, %r865;
	and.b32  	%r867, %r1254, %r1255;
	xor.b32  	%r868, %r866, %r867;
	add.s32 	%r869, %r864, %r868;
	add.s32 	%r1256, %r859, %r1252;
	add.s32 	%r1252, %r869, %r859;
	add.s32 	%r1250, %r1250, 4;
	add.s64 	%rd79, %rd79, 16;
	add.s64 	%rd78, %rd78, 16;
	setp.ne.s32 	%p12, %r1250, 64;
	@%p12 bra 	$L__BB0_23;
	add.s32 	%r1244, %r1244, %r1252;
	add.s32 	%r1243, %r1243, %r1253;
	add.s32 	%r1242, %r1242, %r1254;
	add.s32 	%r1241, %r1241, %r1255;
	add.s32 	%r1240, %r1240, %r1256;
	add.s32 	%r1239, %r1239, %r1257;
	add.s32 	%r1238, %r1238, %r1258;
	add.s32 	%r1237, %r1237, %r1251;
	mov.b32 	%r1284, 0;
	mov.u32 	%r1268, %r1284;
	mov.u32 	%r1269, %r1284;
	mov.u32 	%r1270, %r1284;
	mov.u32 	%r1271, %r1284;
	mov.u32 	%r1272, %r1284;
	mov.u32 	%r1273, %r1284;
	mov.u32 	%r1274, %r1284;
	mov.u32 	%r1275, %r1284;
	mov.u32 	%r1276, %r1284;
	mov.u32 	%r1277, %r1284;
	mov.u32 	%r1278, %r1284;
	mov.u32 	%r1282, %r1284;
	mov.u32 	%r1280, %r1284;
$L__BB0_25:
	ld.param.u64 	%rd67, [_Z18sha256_test_kernelPKhmPh_param_1];
	shr.u64 	%rd62, %rd67, 29;
	st.local.v4.u32 	[%rd82], {%r1284, %r1268, %r1269, %r1270};
	st.local.v4.u32 	[%rd82+16], {%r1271, %r1272, %r1273, %r1274};
	st.local.v4.u32 	[%rd82+32], {%r1275, %r1276, %r1277, %r1278};
	cvt.u32.u64 	%r1285, %rd62;
	cvt.u32.u64 	%r1026, %rd67;
	shl.b32 	%r1283, %r1026, 3;
	st.local.v4.u32 	[%rd82+48], {%r1282, %r1280, %r1285, %r1283};
	add.s64 	%rd80, %rd82, 36;
	mov.b32 	%r1281, 0;
$L__BB0_26:
	shf.l.wrap.b32 	%r1027, %r1285, %r1285, 15;
	shf.l.wrap.b32 	%r1028, %r1285, %r1285, 13;
	xor.b32  	%r1029, %r1027, %r1028;
	shr.u32 	%r1030, %r1285, 10;
	xor.b32  	%r1031, %r1029, %r1030;
	ld.local.u32 	%r1032, [%rd80];
	add.s32 	%r1033, %r1031, %r1032;
	ld.local.u32 	%r1034, [%rd80+-32];
	shf.l.wrap.b32 	%r1035, %r1034, %r1034, 25;
	shf.l.wrap.b32 	%r1036, %r1034, %r1034, 14;
	xor.b32  	%r1037, %r1035, %r1036;
	shr.u32 	%r1038, %r1034, 3;
	xor.b32  	%r1039, %r1037, %r1038;
	add.s32 	%r1040, %r1033, %r1284;
	add.s32 	%r140, %r1040, %r1039;
	shf.l.wrap.b32 	%r1041, %r1283, %r1283, 15;
	shf.l.wrap.b32 	%r1042, %r1283, %r1283, 13;
	xor.b32  	%r1043, %r1041, %r1042;
	shr.u32 	%r1044, %r1283, 10;
	xor.b32  	%r1045, %r1043, %r1044;
	ld.local.v2.u32 	{%r1046, %r1047}, [%rd80+4];
	add.s32 	%r1048, %r1045, %r1046;
	ld.local.v2.u32 	{%r1049, %r1050}, [%rd80+-28];
	shf.l.wrap.b32 	%r1051, %r1049, %r1049, 25;
	shf.l.wrap.b32 	%r1052, %r1049, %r1049, 14;
	xor.b32  	%r1053, %r1051, %r1052;
	shr.u32 	%r1054, %r1049, 3;
	xor.b32  	%r1055, %r1053, %r1054;
	add.s32 	%r1056, %r1048, %r1034;
	add.s32 	%r1057, %r1056, %r1055;
	shf.l.wrap.b32 	%r1058, %r140, %r140, 15;
	shf.l.wrap.b32 	%r1059, %r140, %r140, 13;
	xor.b32  	%r1060, %r1058, %r1059;
	shr.u32 	%r1061, %r140, 10;
	xor.b32  	%r1062, %r1060, %r1061;
	add.s32 	%r1063, %r1062, %r1047;
	shf.l.wrap.b32 	%r1064, %r1050, %r1050, 25;
	shf.l.wrap.b32 	%r1065, %r1050, %r1050, 14;
	xor.b32  	%r1066, %r1064, %r1065;
	shr.u32 	%r1067, %r1050, 3;
	xor.b32  	%r1068, %r1066, %r1067;
	add.s32 	%r1069, %r1063, %r1049;
	add.s32 	%r1285, %r1069, %r1068;
	shf.l.wrap.b32 	%r1070, %r1057, %r1057, 15;
	shf.l.wrap.b32 	%r1071, %r1057, %r1057, 13;
	xor.b32  	%r1072, %r1070, %r1071;
	shr.u32 	%r1073, %r1057, 10;
	xor.b32  	%r1074, %r1072, %r1073;
	add.s32 	%r1075, %r1074, %r1282;
	ld.local.u32 	%r1284, [%rd80+-20];
	shf.l.wrap.b32 	%r1076, %r1284, %r1284, 25;
	shf.l.wrap.b32 	%r1077, %r1284, %r1284, 14;
	xor.b32  	%r1078, %r1076, %r1077;
	shr.u32 	%r1079, %r1284, 3;
	xor.b32  	%r1080, %r1078, %r1079;
	add.s32 	%r1081, %r1075, %r1050;
	add.s32 	%r1283, %r1081, %r1080;
	st.local.v4.u32 	[%rd80+28], {%r140, %r1057, %r1285, %r1283};
	add.s32 	%r1281, %r1281, 4;
	add.s64 	%rd80, %rd80, 16;
	setp.ne.s32 	%p15, %r1281, 48;
	mov.u32 	%r1282, %r140;
	@%p15 bra 	$L__BB0_26;
	mov.u64 	%rd64, k;
	add.s64 	%rd81, %rd64, 8;
	mov.b32 	%r1286, 0;
	mov.u32 	%r1287, %r1237;
	mov.u32 	%r1288, %r1244;
	mov.u32 	%r1289, %r1243;
	mov.u32 	%r1290, %r1242;
	mov.u32 	%r1291, %r1241;
	mov.u32 	%r1292, %r1240;
	mov.u32 	%r1293, %r1239;
	mov.u32 	%r1294, %r1238;
$L__BB0_28:
	shf.l.wrap.b32 	%r1083, %r1292, %r1292, 26;
	shf.l.wrap.b32 	%r1084, %r1292, %r1292, 21;
	xor.b32  	%r1085, %r1083, %r1084;
	shf.l.wrap.b32 	%r1086, %r1292, %r1292, 7;
	xor.b32  	%r1087, %r1085, %r1086;
	and.b32  	%r1088, %r1292, %r1293;
	not.b32 	%r1089, %r1292;
	and.b32  	%r1090, %r1294, %r1089;
	or.b32  	%r1091, %r1088, %r1090;
	ld.global.nc.u32 	%r1092, [%rd81+-8];
	ld.local.v4.u32 	{%r1093, %r1094, %r1095, %r1096}, [%rd82];
	add.s32 	%r1097, %r1087, %r1091;
	add.s32 	%r1098, %r1097, %r1287;
	add.s32 	%r1099, %r1098, %r1092;
	add.s32 	%r1100, %r1099, %r1093;
	shf.l.wrap.b32 	%r1101, %r1288, %r1288, 30;
	shf.l.wrap.b32 	%r1102, %r1288, %r1288, 19;
	xor.b32  	%r1103, %r1101, %r1102;
	shf.l.wrap.b32 	%r1104, %r1288, %r1288, 10;
	xor.b32  	%r1105, %r1103, %r1104;
	xor.b32  	%r1106, %r1289, %r1290;
	and.b32  	%r1107, %r1288, %r1106;
	and.b32  	%r1108, %r1289, %r1290;
	xor.b32  	%r1109, %r1107, %r1108;
	add.s32 	%r1110, %r1105, %r1109;
	add.s32 	%r1287, %r1100, %r1291;
	add.s32 	%r1291, %r1110, %r1100;
	shf.l.wrap.b32 	%r1111, %r1287, %r1287, 26;
	shf.l.wrap.b32 	%r1112, %r1287, %r1287, 21;
	xor.b32  	%r1113, %r1111, %r1112;
	shf.l.wrap.b32 	%r1114, %r1287, %r1287, 7;
	xor.b32  	%r1115, %r1113, %r1114;
	and.b32  	%r1116, %r1287, %r1292;
	not.b32 	%r1117, %r1287;
	and.b32  	%r1118, %r1293, %r1117;
	or.b32  	%r1119, %r1116, %r1118;
	ld.global.nc.u32 	%r1120, [%rd81+-4];
	add.s32 	%r1121, %r1115, %r1119;
	add.s32 	%r1122, %r1121, %r1294;
	add.s32 	%r1123, %r1122, %r1120;
	add.s32 	%r1124, %r1123, %r1094;
	shf.l.wrap.b32 	%r1125, %r1291, %r1291, 30;
	shf.l.wrap.b32 	%r1126, %r1291, %r1291, 19;
	xor.b32  	%r1127, %r1125, %r1126;
	shf.l.wrap.b32 	%r1128, %r1291, %r1291, 10;
	xor.b32  	%r1129, %r1127, %r1128;
	xor.b32  	%r1130, %r1288, %r1289;
	and.b32  	%r1131, %r1291, %r1130;
	and.b32  	%r1132, %r1288, %r1289;
	xor.b32  	%r1133, %r1131, %r1132;
	add.s32 	%r1134, %r1129, %r1133;
	add.s32 	%r1294, %r1124, %r1290;
	add.s32 	%r1290, %r1134, %r1124;
	shf.l.wrap.b32 	%r1135, %r1294, %r1294, 26;
	shf.l.wrap.b32 	%r1136, %r1294, %r1294, 21;
	xor.b32  	%r1137, %r1135, %r1136;
	shf.l.wrap.b32 	%r1138, %r1294, %r1294, 7;
	xor.b32  	%r1139, %r1137, %r1138;
	and.b32  	%r1140, %r1294, %r1287;
	not.b32 	%r1141, %r1294;
	and.b32  	%r1142, %r1292, %r1141;
	or.b32  	%r1143, %r1140, %r1142;
	ld.global.nc.u32 	%r1144, [%rd81];
	add.s32 	%r1145, %r1139, %r1143;
	add.s32 	%r1146, %r1145, %r1293;
	add.s32 	%r1147, %r1146, %r1144;
	add.s32 	%r1148, %r1147, %r1095;
	shf.l.wrap.b32 	%r1149, %r1290, %r1290, 30;
	shf.l.wrap.b32 	%r1150, %r1290, %r1290, 19;
	xor.b32  	%r1151, %r1149, %r1150;
	shf.l.wrap.b32 	%r1152, %r1290, %r1290, 10;
	xor.b32  	%r1153, %r1151, %r1152;
	xor.b32  	%r1154, %r1291, %r1288;
	and.b32  	%r1155, %r1290, %r1154;
	and.b32  	%r1156, %r1291, %r1288;
	xor.b32  	%r1157, %r1155, %r1156;
	add.s32 	%r1158, %r1153, %r1157;
	add.s32 	%r1293, %r1148, %r1289;
	add.s32 	%r1289, %r1158, %r1148;
	shf.l.wrap.b32 	%r1159, %r1293, %r1293, 26;
	shf.l.wrap.b32 	%r1160, %r1293, %r1293, 21;
	xor.b32  	%r1161, %r1159, %r1160;
	shf.l.wrap.b32 	%r1162, %r1293, %r1293, 7;
	xor.b32  	%r1163, %r1161, %r1162;
	and.b32  	%r1164, %r1293, %r1294;
	not.b32 	%r1165, %r1293;
	and.b32  	%r1166, %r1287, %r1165;
	or.b32  	%r1167, %r1164, %r1166;
	ld.global.nc.u32 	%r1168, [%rd81+4];
	add.s32 	%r1169, %r1163, %r1167;
	add.s32 	%r1170, %r1169, %r1292;
	add.s32 	%r1171, %r1170, %r1168;
	add.s32 	%r1172, %r1171, %r1096;
	shf.l.wrap.b32 	%r1173, %r1289, %r1289, 30;
	shf.l.wrap.b32 	%r1174, %r1289, %r1289, 19;
	xor.b32  	%r1175, %r1173, %r1174;
	shf.l.wrap.b32 	%r1176, %r1289, %r1289, 10;
	xor.b32  	%r1177, %r1175, %r1176;
	xor.b32  	%r1178, %r1290, %r1291;
	and.b32  	%r1179, %r1289, %r1178;
	and.b32  	%r1180, %r1290, %r1291;
	xor.b32  	%r1181, %r1179, %r1180;
	add.s32 	%r1182, %r1177, %r1181;
	add.s32 	%r1292, %r1172, %r1288;
	add.s32 	%r1288, %r1182, %r1172;
	add.s32 	%r1286, %r1286, 4;
	add.s64 	%rd82, %rd82, 16;
	add.s64 	%rd81, %rd81, 16;
	setp.ne.s32 	%p16, %r1286, 64;
	@%p16 bra 	$L__BB0_28;
	ld.param.u64 	%rd68, [_Z18sha256_test_kernelPKhmPh_param_2];
	add.s32 	%r1183, %r1244, %r1288;
	add.s32 	%r1184, %r1243, %r1289;
	add.s32 	%r1185, %r1242, %r1290;
	add.s32 	%r1186, %r1241, %r1291;
	add.s32 	%r1187, %r1240, %r1292;
	add.s32 	%r1188, %r1239, %r1293;
	add.s32 	%r1189, %r1238, %r1294;
	add.s32 	%r1190, %r1237, %r1287;
	cvta.to.global.u64 	%rd65, %rd68;
	shr.u32 	%r1191, %r1183, 24;
	st.global.u8 	[%rd65], %r1191;
	shr.u32 	%r1192, %r1183, 16;
	st.global.u8 	[%rd65+1], %r1192;
	shr.u32 	%r1193, %r1183, 8;
	st.global.u8 	[%rd65+2], %r1193;
	st.global.u8 	[%rd65+3], %r1183;
	shr.u32 	%r1194, %r1184, 24;
	st.global.u8 	[%rd65+4], %r1194;
	shr.u32 	%r1195, %r1184, 16;
	st.global.u8 	[%rd65+5], %r1195;
	shr.u32 	%r1196, %r1184, 8;
	st.global.u8 	[%rd65+6], %r1196;
	st.global.u8 	[%rd65+7], %r1184;
	shr.u32 	%r1197, %r1185, 24;
	st.global.u8 	[%rd65+8], %r1197;
	shr.u32 	%r1198, %r1185, 16;
	st.global.u8 	[%rd65+9], %r1198;
	shr.u32 	%r1199, %r1185, 8;
	st.global.u8 	[%rd65+10], %r1199;
	st.global.u8 	[%rd65+11], %r1185;
	shr.u32 	%r1200, %r1186, 24;
	st.global.u8 	[%rd65+12], %r1200;
	shr.u32 	%r1201, %r1186, 16;
	st.global.u8 	[%rd65+13], %r1201;
	shr.u32 	%r1202, %r1186, 8;
	st.global.u8 	[%rd65+14], %r1202;
	st.global.u8 	[%rd65+15], %r1186;
	shr.u32 	%r1203, %r1187, 24;
	st.global.u8 	[%rd65+16], %r1203;
	shr.u32 	%r1204, %r1187, 16;
	st.global.u8 	[%rd65+17], %r1204;
	shr.u32 	%r1205, %r1187, 8;
	st.global.u8 	[%rd65+18], %r1205;
	st.global.u8 	[%rd65+19], %r1187;
	shr.u32 	%r1206, %r1188, 24;
	st.global.u8 	[%rd65+20], %r1206;
	shr.u32 	%r1207, %r1188, 16;
	st.global.u8 	[%rd65+21], %r1207;
	shr.u32 	%r1208, %r1188, 8;
	st.global.u8 	[%rd65+22], %r1208;
	st.global.u8 	[%rd65+23], %r1188;
	shr.u32 	%r1209, %r1189, 24;
	st.global.u8 	[%rd65+24], %r1209;
	shr.u32 	%r1210, %r1189, 16;
	st.global.u8 	[%rd65+25], %r1210;
	shr.u32 	%r1211, %r1189, 8;
	st.global.u8 	[%rd65+26], %r1211;
	st.global.u8 	[%rd65+27], %r1189;
	shr.u32 	%r1212, %r1190, 24;
	st.global.u8 	[%rd65+28], %r1212;
	shr.u32 	%r1213, %r1190, 16;
	st.global.u8 	[%rd65+29], %r1213;
	shr.u32 	%r1214, %r1190, 8;
	st.global.u8 	[%rd65+30], %r1214;
	st.global.u8 	[%rd65+31], %r1190;
	ret;

}


// ===== COMPILED SASS (sm_100) =====

	.target	sm_100

	.elftype	@"ET_EXEC"


//--------------------- .note.nv.tkinfo           --------------------------
	.section	.note.nv.tkinfo,"",@"SHT_NOTE"
	.sectionflags	@"SHF_NOTE_NV_TKINFO"
	.tkinfo
        /*0018*/ 	.word	0x00000002
        /*0030*/ 	.string	""
        /*0030*/ 	.string	"ptxas"
        /*0030*/ 	.string	"Cuda compilation tools, release 13.0, V13.0.88"
        /*0030*/ 	.string	"Build cuda_13.0.r13.0/compiler.36424714_0"
        /*0030*/ 	.string	"-arch sm_100 -m 64 "



//--------------------- .note.nv.cuinfo           --------------------------
	.section	.note.nv.cuinfo,"",@"SHT_NOTE"
	.sectionflags	@"SHF_NOTE_NV_CUINFO"
        /*0018*/ 	.short	0x0002
        /*001a*/ 	.short	0x0064
        /*001c*/ 	.short	0x0082
	.zero		2


//--------------------- .nv.info                  --------------------------
	.section	.nv.info,"",@"SHT_CUDA_INFO"
	.align	4


	//----- nvinfo : EIATTR_REGCOUNT
	.align		4
        /*0000*/ 	.byte	0x04, 0x2f
        /*0002*/ 	.short	(.L_2 - .L_1)
	.align		4
.L_1:
        /*0004*/ 	.word	index@(_Z18sha256_test_kernelPKhmPh)
        /*0008*/ 	.word	0x00000028


	//----- nvinfo : EIATTR_FRAME_SIZE
	.align		4
.L_2:
        /*000c*/ 	.byte	0x04, 0x11
        /*000e*/ 	.short	(.L_4 - .L_3)
	.align		4
.L_3:
        /*0010*/ 	.word	index@(_Z18sha256_test_kernelPKhmPh)
        /*0014*/ 	.word	0x00000140


	//----- nvinfo : EIATTR_MIN_STACK_SIZE
	.align		4
.L_4:
        /*0018*/ 	.byte	0x04, 0x12
        /*001a*/ 	.short	(.L_6 - .L_5)
	.align		4
.L_5:
        /*001c*/ 	.word	index@(_Z18sha256_test_kernelPKhmPh)
        /*0020*/ 	.word	0x00000140
.L_6:


//--------------------- .nv.compat                --------------------------
	.section	.nv.compat,"",@"SHT_CUDA_COMPAT_INFO"
	.align	4
        /*0000*/ 	.byte	0x02, 0x09, 0x00, 0x00, 0x02, 0x02, 0x01, 0x00, 0x02, 0x05, 0x05, 0x00, 0x03, 0x07, 0x01, 0x01
        /*0010*/ 	.byte	0x02, 0x03, 0x00, 0x00, 0x02, 0x06, 0x01, 0x00, 0x04, 0x0b, 0x08, 0x00, 0x09, 0x00, 0x00, 0x00
        /*0020*/ 	.byte	0x00, 0x00, 0x00, 0x00


//--------------------- .nv.info._Z18sha256_test_kernelPKhmPh --------------------------
	.section	.nv.info._Z18sha256_test_kernelPKhmPh,"",@"SHT_CUDA_INFO"
	.sectionflags	@""
	.align	4


	//----- nvinfo : EIATTR_CUDA_API_VERSION
	.align		4
        /*0000*/ 	.byte	0x04, 0x37
        /*0002*/ 	.short	(.L_8 - .L_7)
.L_7:
        /*0004*/ 	.word	0x00000082


	//----- nvinfo : EIATTR_KPARAM_INFO
	.align		4
.L_8:
        /*0008*/ 	.byte	0x04, 0x17
        /*000a*/ 	.short	(.L_10 - .L_9)
.L_9:
        /*000c*/ 	.word	0x00000000
        /*0010*/ 	.short	0x0002
        /*0012*/ 	.short	0x0010
        /*0014*/ 	.byte	0x00, 0xf5, 0x21, 0x00


	//----- nvinfo : EIATTR_KPARAM_INFO
	.align		4
.L_10:
        /*0018*/ 	.byte	0x04, 0x17
        /*001a*/ 	.short	(.L_12 - .L_11)
.L_11:
        /*001c*/ 	.word	0x00000000
        /*0020*/ 	.short	0x0001
        /*0022*/ 	.short	0x0008
        /*0024*/ 	.byte	0x00, 0xf0, 0x21, 0x00


	//----- nvinfo : EIATTR_KPARAM_INFO
	.align		4
.L_12:
        /*0028*/ 	.byte	0x04, 0x17
        /*002a*/ 	.short	(.L_14 - .L_13)
.L_13:
        /*002c*/ 	.word	0x00000000
        /*0030*/ 	.short	0x0000
        /*0032*/ 	.short	0x0000
        /*0034*/ 	.byte	0x00, 0xf5, 0x21, 0x00


	//----- nvinfo : EIATTR_SPARSE_MMA_MASK
	.align		4
.L_14:
        /*0038*/ 	.byte	0x03, 0x50
        /*003a*/ 	.short	0x0000


	//----- nvinfo : EIATTR_MAXREG_COUNT
	.align		4
        /*003c*/ 	.byte	0x03, 0x1b
        /*003e*/ 	.short	0x00ff


	//----- nvinfo : EIATTR_MERCURY_ISA_VERSION
	.align		4
        /*0040*/ 	.byte	0x03, 0x5f
        /*0042*/ 	.short	0x0101


	//----- nvinfo : EIATTR_VRC_CTA_INIT_COUNT
	.align		4
        /*0044*/ 	.byte	0x02, 0x4a
	.zero		1
	.zero		1


	//----- nvinfo : EIATTR_EXIT_INSTR_OFFSETS
	.align		4
        /*0048*/ 	.byte	0x04, 0x1c
        /*004a*/ 	.short	(.L_16 - .L_15)


	//   ....[0]....
.L_15:
        /*004c*/ 	.word	0x000068f0


	//----- nvinfo : EIATTR_CBANK_PARAM_SIZE
	.align		4
.L_16:
        /*0050*/ 	.byte	0x03, 0x19
        /*0052*/ 	.short	0x0018


	//----- nvinfo : EIATTR_PARAM_CBANK
	.align		4
        /*0054*/ 	.byte	0x04, 0x0a
        /*0056*/ 	.short	(.L_18 - .L_17)
	.align		4
.L_17:
        /*0058*/ 	.word	index@(.nv.constant0._Z18sha256_test_kernelPKhmPh)
        /*005c*/ 	.short	0x0380
        /*005e*/ 	.short	0x0018


	//----- nvinfo : EIATTR_SW_WAR
	.align		4
.L_18:
        /*0060*/ 	.byte	0x04, 0x36
        /*0062*/ 	.short	(.L_20 - .L_19)
.L_19:
        /*0064*/ 	.word	0x00000008
.L_20:


//--------------------- .nv.callgraph             --------------------------
	.section	.nv.callgraph,"",@"SHT_CUDA_CALLGRAPH"
	.align	4
	.sectionentsize	8
	.align		4
        /*0000*/ 	.word	0x00000000
	.align		4
        /*0004*/ 	.word	0xffffffff
	.align		4
        /*0008*/ 	.word	0x00000000
	.align		4
        /*000c*/ 	.word	0xfffffffe
	.align		4
        /*0010*/ 	.word	0x00000000
	.align		4
        /*0014*/ 	.word	0xfffffffd
	.align		4
        /*0018*/ 	.word	0x00000000
	.align		4
        /*001c*/ 	.word	0xfffffffc


//--------------------- .nv.constant4             --------------------------
	.section	.nv.constant4,"a",@progbits
	.align	8
	.align		8
.nv.constant4:
        /*0000*/ 	.dword	k


//--------------------- .text._Z18sha256_test_kernelPKhmPh --------------------------
	.section	.text._Z18sha256_test_kernelPKhmPh,"ax",@progbits
	.align	128
        .global         _Z18sha256_test_kernelPKhmPh
        .type           _Z18sha256_test_kernelPKhmPh,@function
        .size           _Z18sha256_test_kernelPKhmPh,(.L_x_20 - _Z18sha256_test_kernelPKhmPh)
        .other          _Z18sha256_test_kernelPKhmPh,@"STO_CUDA_ENTRY STV_DEFAULT"
_Z18sha256_test_kernelPKhmPh:
.text._Z18sha256_test_kernelPKhmPh:
[----:B------:R-:W0:Y:S01]  /*0000*/  LDC R1, c[0x0][0x37c] ;  /* 0x0000df00ff017b82 */ /* 0x000e220000000800 */
[----:B------:R-:W1:Y:S07]  /*0010*/  LDCU.64 UR4, c[0x0][0x388] ;  /* 0x00007100ff0477ac */ /* 0x000e6e0008000a00 */
[----:B------:R-:W2:Y:S01]  /*0020*/  LDC R21, c[0x0][0x38c] ;  /* 0x0000e300ff157b82 */ /* 0x000ea20000000800 */
[----:B0-----:R-:W-:Y:S01]  /*0030*/  VIADD R1, R1, 0xfffffec0 ;  /* 0xfffffec001017836 */ /* 0x001fe20000000000 */
[----:B------:R-:W0:Y:S01]  /*0040*/  LDCU UR8, c[0x0][0x388] ;  /* 0x00007100ff0877ac */ /* 0x000e220008000800 */
[----:B------:R-:W-:-:S02]  /*0050*/  IMAD.MOV.U32 R25, RZ, RZ, 0x6a09e667 ;  /* 0x6a09e667ff197424 */ /* 0x000fc400078e00ff */
[----:B------:R-:W-:Y:S01]  /*0060*/  VIADD R20, R1, 0x100 ;  /* 0x0000010001147836 */ /* 0x000fe20000000000 */
[----:B------:R-:W3:Y:S02]  /*0070*/  LDCU.64 UR6, c[0x0][0x358] ;  /* 0x00006b00ff0677ac */ /* 0x000ee40008000a00 */
[----:B------:R-:W4:Y:S01]  /*0080*/  LDC R27, c[0x0][0x384] ;  /* 0x0000e100ff1b7b82 */ /* 0x000f220000000800 */
[----:B------:R-:W-:Y:S02]  /*0090*/  IMAD.MOV.U32 R0, RZ, RZ, R1 ;  /* 0x000000ffff007224 */ /* 0x000fe400078e0001 */
[----:B------:R-:W-:Y:S02]  /*00a0*/  IMAD.MOV.U32 R24, RZ, RZ, -0x4498517b ;  /* 0xbb67ae85ff187424 */ /* 0x000fe400078e00ff */
[----:B------:R-:W-:Y:S02]  /*00b0*/  IMAD.MOV.U32 R15, RZ, RZ, 0x3c6ef372 ;  /* 0x3c6ef372ff0f7424 */ /* 0x000fe400078e00ff */
[----:B------:R-:W-:Y:S01]  /*00c0*/  IMAD.MOV.U32 R14, RZ, RZ, -0x5ab00ac6 ;  /* 0xa54ff53aff0e7424 */ /* 0x000fe200078e00ff */
[----:B-1----:R-:W-:Y:S01]  /*00d0*/  UISETP.GE.U32.AND UP0, UPT, UR4, 0x40, UPT ;  /* 0x000000400400788c */ /* 0x002fe2000bf06070 */
[----:B------:R-:W-:Y:S01]  /*00e0*/  IMAD.MOV.U32 R13, RZ, RZ, 0x510e527f ;  /* 0x510e527fff0d7424 */ /* 0x000fe200078e00ff */
[----:B------:R-:W1:Y:S01]  /*00f0*/  LDCU UR4, c[0x0][0x380] ;  /* 0x00007000ff0477ac */ /* 0x000e620008000800 */
[----:B------:R-:W-:-:S02]  /*0100*/  IMAD.MOV.U32 R12, RZ, RZ, -0x64fa9774 ;  /* 0x9b05688cff0c7424 */ /* 0x000fc400078e00ff */
[----:B------:R-:W-:Y:S01]  /*0110*/  IMAD.MOV.U32 R3, RZ, RZ, 0x1f83d9ab ;  /* 0x1f83d9abff037424 */ /* 0x000fe200078e00ff */
[----:B------:R-:W-:Y:S01]  /*0120*/  UISETP.GE.U32.AND.EX UP0, UPT, UR5, URZ, UPT, UP0 ;  /* 0x000000ff0500728c */ /* 0x000fe2000bf06100 */
[----:B------:R-:W-:Y:S02]  /*0130*/  IMAD.MOV.U32 R2, RZ, RZ, 0x5be0cd19 ;  /* 0x5be0cd19ff027424 */ /* 0x000fe400078e00ff */
[----:B0-----:R-:W-:Y:S02]  /*0140*/  IMAD.U32 R23, RZ, RZ, UR8 ;  /* 0x00000008ff177e24 */ /* 0x001fe4000f8e00ff */
[----:B-1----:R-:W-:-:S04]  /*0150*/  IMAD.U32 R26, RZ, RZ, UR4 ;  /* 0x00000004ff1a7e24 */ /* 0x002fc8000f8e00ff */
[----:B--23--:R-:W-:Y:S05]  /*0160*/  BRA.U !UP0, `(.L_x_0) ;  /* 0x0000002508047547 */ /* 0x00cfea000b800000 */
[----:B------:R-:W-:Y:S02]  /*0170*/  IMAD.U32 R23, RZ, RZ, UR8 ;  /* 0x00000008ff177e24 */ /* 0x000fe4000f8e00ff */
[----:B------:R-:W-:Y:S02]  /*0180*/  IMAD.MOV.U32 R25, RZ, RZ, 0x6a09e667 ;  /* 0x6a09e667ff197424 */ /* 0x000fe400078e00ff */
[----:B------:R-:W-:Y:S02]  /*0190*/  IMAD.MOV.U32 R24, RZ, RZ, -0x4498517b ;  /* 0xbb67ae85ff187424 */ /* 0x000fe400078e00ff */
[----:B------:R-:W-:Y:S02]  /*01a0*/  IMAD.MOV.U32 R15, RZ, RZ, 0x3c6ef372 ;  /* 0x3c6ef372ff0f7424 */ /* 0x000fe400078e00ff */
[----:B------:R-:W-:Y:S02]  /*01b0*/  IMAD.MOV.U32 R14, RZ, RZ, -0x5ab00ac6 ;  /* 0xa54ff53aff0e7424 */ /* 0x000fe400078e00ff */
[----:B------:R-:W-:-:S02]  /*01c0*/  IMAD.MOV.U32 R13, RZ, RZ, 0x510e527f ;  /* 0x510e527fff0d7424 */ /* 0x000fc400078e00ff */
[----:B------:R-:W-:Y:S02]  /*01d0*/  IMAD.MOV.U32 R12, RZ, RZ, -0x64fa9774 ;  /* 0x9b05688cff0c7424 */ /* 0x000fe400078e00ff */
[----:B------:R-:W-:Y:S02]  /*01e0*/  IMAD.MOV.U32 R3, RZ, RZ, 0x1f83d9ab ;  /* 0x1f83d9abff037424 */ /* 0x000fe400078e00ff */
[----:B------:R-:W-:-:S07]  /*01f0*/  IMAD.MOV.U32 R2, RZ, RZ, 0x5be0cd19 ;  /* 0x5be0cd19ff027424 */ /* 0x000fce00078e00ff */
.L_x_3:
[----:B----4-:R-:W2:Y:S04]  /*0200*/  LDG.E.U8 R4, desc[UR6][R26.64] ;  /* 0x000000061a047981 */ /* 0x010ea8000c1e1100 */
[----:B------:R-:W3:Y:S04]  /*0210*/  LDG.E.U8 R6, desc[UR6][R26.64+0x1] ;  /* 0x000001061a067981 */ /* 0x000ee8000c1e1100 */
[----:B------:R-:W4:Y:S04]  /*0220*/  LDG.E.U8 R8, desc[UR6][R26.64+0x2] ;  /* 0x000002061a087981 */ /* 0x000f28000c1e1100 */
[----:B------:R-:W5:Y:S04]  /*0230*/  LDG.E.U8 R10, desc[UR6][R26.64+0x3] ;  /* 0x000003061a0a7981 */ /* 0x000f68000c1e1100 */
        /* <DEDUP_REMOVED lines=16> */
[----:B--2---:R-:W-:Y:S04]  /*0340*/  STL.U8 [R1+0x100], R4 ;  /* 0x0001000401007387 */ /* 0x004fe80000100000 */
[----:B---3--:R0:W-:Y:S04]  /*0350*/  STL.U8 [R1+0x101], R6 ;  /* 0x0001010601007387 */ /* 0x0081e80000100000 */
[----:B----4-:R-:W-:Y:S04]  /*0360*/  STL.U8 [R1+0x102], R8 ;  /* 0x0001020801007387 */ /* 0x010fe80000100000 */
[----:B-----5:R-:W-:Y:S04]  /*0370*/  STL.U8 [R1+0x103], R10 ;  /* 0x0001030a01007387 */ /* 0x020fe80000100000 */
[----:B------:R-:W-:Y:S04]  /*0380*/  STL.U8 [R1+0x104], R16 ;  /* 0x0001041001007387 */ /* 0x000fe80000100000 */
[----:B------:R1:W-:Y:S04]  /*0390*/  STL.U8 [R1+0x105], R18 ;  /* 0x0001051201007387 */ /* 0x0003e80000100000 */
[----:B------:R-:W-:Y:S04]  /*03a0*/  STL.U8 [R1+0x106], R22 ;  /* 0x0001061601007387 */ /* 0x000fe80000100000 */
[----:B------:R-:W-:Y:S04]  /*03b0*/  STL.U8 [R1+0x107], R28 ;  /* 0x0001071c01007387 */ /* 0x000fe80000100000 */
[----:B------:R-:W-:Y:S04]  /*03c0*/  STL.U8 [R1+0x108], R30 ;  /* 0x0001081e01007387 */ /* 0x000fe80000100000 */
[----:B------:R-:W-:Y:S04]  /*03d0*/  STL.U8 [R1+0x109], R32 ;  /* 0x0001092001007387 */ /* 0x000fe80000100000 */
[----:B------:R-:W-:Y:S04]  /*03e0*/  STL.U8 [R1+0x10a], R34 ;  /* 0x00010a2201007387 */ /* 0x000fe80000100000 */
[----:B------:R2:W-:Y:S04]  /*03f0*/  STL.U8 [R1+0x10b], R36 ;  /* 0x00010b2401007387 */ /* 0x0005e80000100000 */
[----:B------:R-:W-:Y:S04]  /*0400*/  STL.U8 [R1+0x10c], R19 ;  /* 0x00010c1301007387 */ /* 0x000fe80000100000 */
[----:B------:R3:W-:Y:S04]  /*0410*/  STL.U8 [R1+0x10d], R31 ;  /* 0x00010d1f01007387 */ /* 0x0007e80000100000 */
[----:B------:R-:W-:Y:S04]  /*0420*/  STL.U8 [R1+0x10e], R33 ;  /* 0x00010e2101007387 */ /* 0x000fe80000100000 */
[----:B------:R-:W-:Y:S04]  /*0430*/  STL.U8 [R1+0x10f], R35 ;  /* 0x00010f2301007387 */ /* 0x000fe80000100000 */
[----:B0-----:R-:W4:Y:S04]  /*0440*/  LDL.128 R4, [R1+0x100] ;  /* 0x0001000001047983 */ /* 0x001f280000100c00 */
[----:B-1----:R-:W5:Y:S04]  /*0450*/  LDG.E.U8 R18, desc[UR6][R26.64+0x11] ;  /* 0x000011061a127981 */ /* 0x002f68000c1e1100 */
[----:B------:R-:W5:Y:S04]  /*0460*/  LDG.E.U8 R16, desc[UR6][R26.64+0x12] ;  /* 0x000012061a107981 */ /* 0x000f68000c1e1100 */
[----:B------:R-:W5:Y:S04]  /*0470*/  LDG.E.U8 R8, desc[UR6][R26.64+0x16] ;  /* 0x000016061a087981 */ /* 0x000f68000c1e1100 */
[----:B------:R-:W5:Y:S04]  /*0480*/  LDG.E.U8 R10, desc[UR6][R26.64+0x17] ;  /* 0x000017061a0a7981 */ /* 0x000f68000c1e1100 */
[----:B--2---:R-:W2:Y:S04]  /*0490*/  LDG.E.U8 R36, desc[UR6][R26.64+0x18] ;  /* 0x000018061a247981 */ /* 0x004ea8000c1e1100 */
[----:B------:R-:W2:Y:S04]  /*04a0*/  LDG.E.U8 R30, desc[UR6][R26.64+0x1a] ;  /* 0x00001a061a1e7981 */ /* 0x000ea8000c1e1100 */
[----:B------:R-:W2:Y:S04]  /*04b0*/  LDG.E.U8 R34, desc[UR6][R26.64+0x1b] ;  /* 0x00001b061a227981 */ /* 0x000ea8000c1e1100 */
[----:B------:R-:W2:Y:S04]  /*04c0*/  LDG.E.U8 R32, desc[UR6][R26.64+0x1c] ;  /* 0x00001c061a207981 */ /* 0x000ea8000c1e1100 */
[----:B------:R0:W-:Y:S04]  /*04d0*/  STL.U8 [R1+0x110], R29 ;  /* 0x0001101d01007387 */ /* 0x0001e80000100000 */
[----:B---3--:R-:W3:Y:S04]  /*04e0*/  LDG.E.U8 R31, desc[UR6][R26.64+0x1d] ;  /* 0x00001d061a1f7981 */ /* 0x008ee8000c1e1100 */
[----:B0-----:R-:W3:Y:S01]  /*04f0*/  LDG.E.U8 R29, desc[UR6][R26.64+0x20] ;  /* 0x000020061a1d7981 */ /* 0x001ee2000c1e1100 */
[----:B----4-:R-:W-:-:S02]  /*0500*/  PRMT R19, R4, 0x7771, RZ ;  /* 0x0000777104137816 */ /* 0x010fc400000000ff */
[----:B------:R-:W-:-:S03]  /*0510*/  PRMT R22, R5, 0x7771, RZ ;  /* 0x0000777105167816 */ /* 0x000fc600000000ff */
[----:B------:R-:W-:Y:S01]  /*0520*/  IMAD.U32 R28, R19, 0x10000, RZ ;  /* 0x00010000131c7824 */ /* 0x000fe200078e00ff */
[----:B------:R-:W-:Y:S01]  /*0530*/  PRMT R19, R6, 0x7771, RZ ;  /* 0x0000777106137816 */ /* 0x000fe200000000ff */
[----:B------:R-:W-:Y:S01]  /*0540*/  IMAD.U32 R22, R22, 0x10000, RZ ;  /* 0x0001000016167824 */ /* 0x000fe200078e00ff */
[----:B------:R-:W-:Y:S02]  /*0550*/  PRMT R37, R4, 0x7770, RZ ;  /* 0x0000777004257816 */ /* 0x000fe400000000ff */
[----:B------:R-:W-:Y:S01]  /*0560*/  LOP3.LUT R28, R28, 0xff0000, RZ, 0xc0, !PT ;  /* 0x00ff00001c1c7812 */ /* 0x000fe200078ec0ff */
[----:B------:R-:W-:Y:S01]  /*0570*/  IMAD.U32 R19, R19, 0x10000, RZ ;  /* 0x0001000013137824 */ /* 0x000fe200078e00ff */
[----:B------:R-:W-:Y:S02]  /*0580*/  PRMT R35, R5, 0x7770, RZ ;  /* 0x0000777005237816 */ /* 0x000fe400000000ff */
[----:B------:R-:W-:Y:S01]  /*0590*/  LOP3.LUT R22, R22, 0xff0000, RZ, 0xc0, !PT ;  /* 0x00ff000016167812 */ /* 0x000fe200078ec0ff */
[----:B------:R-:W-:Y:S01]  /*05a0*/  IMAD R37, R37, 0x1000000, R28 ;  /* 0x0100000025257824 */ /* 0x000fe200078e021c */
[----:B------:R-:W-:-:S02]  /*05b0*/  LOP3.LUT R28, R19, 0xff0000, RZ, 0xc0, !PT ;  /* 0x00ff0000131c7812 */ /* 0x000fc400078ec0ff */
[----:B------:R-:W-:Y:S01]  /*05c0*/  PRMT R33, R6, 0x7770, RZ ;  /* 0x0000777006217816 */ /* 0x000fe200000000ff */
[----:B------:R-:W-:Y:S01]  /*05d0*/  IMAD R35, R35, 0x1000000, R22 ;  /* 0x0100000023237824 */ /* 0x000fe200078e0216 */
[----:B-----5:R-:W-:Y:S03]  /*05e0*/  STL.U8 [R1+0x111], R18 ;  /* 0x0001111201007387 */ /* 0x020fe60000100000 */
[----:B------:R-:W-:Y:S01]  /*05f0*/  IMAD R33, R33, 0x1000000, R28 ;  /* 0x0100000021217824 */ /* 0x000fe200078e021c */
[----:B------:R0:W-:Y:S04]  /*0600*/  STL.U8 [R1+0x112], R16 ;  /* 0x0001121001007387 */ /* 0x0001e80000100000 */
[----:B------:R-:W4:Y:S04]  /*0610*/  LDG.E.U8 R28, desc[UR6][R26.64+0x19] ;  /* 0x000019061a1c7981 */ /* 0x000f28000c1e1100 */
[----:B------:R-:W5:Y:S04]  /*0620*/  LDG.E.U8 R22, desc[UR6][R26.64+0x1e] ;  /* 0x00001e061a167981 */ /* 0x000f68000c1e1100 */
[----:B0-----:R-:W3:Y:S04]  /*0630*/  LDG.E.U8 R16, desc[UR6][R26.64+0x21] ;  /* 0x000021061a107981 */ /* 0x001ee8000c1e1100 */
[----:B------:R-:W3:Y:S04]  /*0640*/  LDG.E.U8 R18, desc[UR6][R26.64+0x22] ;  /* 0x000022061a127981 */ /* 0x000ee8000c1e1100 */
[----:B------:R0:W-:Y:S04]  /*0650*/  STL.U8 [R1+0x116], R8 ;  /* 0x0001160801007387 */ /* 0x0001e80000100000 */
[----:B------:R-:W3:Y:S04]  /*0660*/  LDG.E.U8 R19, desc[UR6][R26.64+0x1f] ;  /* 0x00001f061a137981 */ /* 0x000ee8000c1e1100 */
[----:B0-----:R-:W3:Y:S04]  /*0670*/  LDG.E.U8 R8, desc[UR6][R26.64+0x25] ;  /* 0x000025061a087981 */ /* 0x001ee8000c1e1100 */
[----:B------:R0:W-:Y:S04]  /*0680*/  STL.U8 [R1+0x117], R10 ;  /* 0x0001170a01007387 */ /* 0x0001e80000100000 */
[----:B------:R1:W-:Y:S04]  /*0690*/  STL.U8 [R1+0x114], R9 ;  /* 0x0001140901007387 */ /* 0x0003e80000100000 */
[----:B0-----:R-:W3:Y:S04]  /*06a0*/  LDG.E.U8 R10, desc[UR6][R26.64+0x23] ;  /* 0x000023061a0a7981 */ /* 0x001ee8000c1e1100 */
[----:B-1----:R-:W3:Y:S04]  /*06b0*/  LDG.E.U8 R9, desc[UR6][R26.64+0x28] ;  /* 0x000028061a097981 */ /* 0x002ee8000c1e1100 */
[----:B------:R0:W-:Y:S04]  /*06c0*/  STL.U8 [R1+0x113], R17 ;  /* 0x0001131101007387 */ /* 0x0001e80000100000 */
[----:B------:R-:W-:Y:S04]  /*06d0*/  STL.U8 [R1+0x115], R11 ;  /* 0x0001150b01007387 */ /* 0x000fe80000100000 */
[----:B--2---:R-:W-:Y:S04]  /*06e0*/  STL.U8 [R1+0x118], R36 ;  /* 0x0001182401007387 */ /* 0x004fe80000100000 */
[----:B------:R-:W-:Y:S04]  /*06f0*/  STL.U8 [R1+0x11a], R30 ;  /* 0x00011a1e01007387 */ /* 0x000fe80000100000 */
[----:B------:R1:W-:Y:S04]  /*0700*/  STL.U8 [R1+0x11b], R34 ;  /* 0x00011b2201007387 */ /* 0x0003e80000100000 */
[----:B------:R2:W-:Y:S04]  /*0710*/  STL.U8 [R1+0x11c], R32 ;  /* 0x00011c2001007387 */ /* 0x0005e80000100000 */
[----:B0-----:R-:W3:Y:S04]  /*0720*/  LDG.E.U8 R17, desc[UR6][R26.64+0x24] ;  /* 0x000024061a117981 */ /* 0x001ee8000c1e1100 */
[----:B-1----:R-:W3:Y:S04]  /*0730*/  LDG.E.U8 R34, desc[UR6][R26.64+0x26] ;  /* 0x000026061a227981 */ /* 0x002ee8000c1e1100 */
[----:B------:R-:W3:Y:S04]  /*0740*/  LDG.E.U8 R36, desc[UR6][R26.64+0x27] ;  /* 0x000027061a247981 */ /* 0x000ee8000c1e1100 */
[----:B------:R-:W3:Y:S04]  /*0750*/  LDG.E.U8 R11, desc[UR6][R26.64+0x29] ;  /* 0x000029061a0b7981 */ /* 0x000ee8000c1e1100 */
[----:B------:R-:W3:Y:S04]  /*0760*/  LDG.E.U8 R30, desc[UR6][R26.64+0x2c] ;  /* 0x00002c061a1e7981 */ /* 0x000ee8000c1e1100 */
[----:B--2---:R-:W2:Y:S04]  /*0770*/  LDG.E.U8 R32, desc[UR6][R26.64+0x2d] ;  /* 0x00002d061a207981 */ /* 0x004ea8000c1e1100 */
[----:B----4-:R-:W-:Y:S04]  /*0780*/  STL.U8 [R1+0x119], R28 ;  /* 0x0001191c01007387 */ /* 0x010fe80000100000 */
[----:B-----5:R0:W-:Y:S04]  /*0790*/  STL.U8 [R1+0x11e], R22 ;  /* 0x00011e1601007387 */ /* 0x0201e80000100000 */
[----:B---3--:R-:W-:Y:S04]  /*07a0*/  STL.U8 [R1+0x121], R16 ;  /* 0x0001211001007387 */ /* 0x008fe80000100000 */
[----:B------:R1:W-:Y:S04]  /*07b0*/  STL.U8 [R1+0x122], R18 ;  /* 0x0001221201007387 */ /* 0x0003e80000100000 */
[----:B0-----:R-:W3:Y:S04]  /*07c0*/  LDG.E.U8 R22, desc[UR6][R26.64+0x2a] ;  /* 0x00002a061a167981 */ /* 0x001ee8000c1e1100 */
[----:B------:R-:W4:Y:S04]  /*07d0*/  LDG.E.U8 R28, desc[UR6][R26.64+0x2b] ;  /* 0x00002b061a1c7981 */ /* 0x000f28000c1e1100 */
[----:B-1----:R-:W5:Y:S04]  /*07e0*/  LDG.E.U8 R18, desc[UR6][R26.64+0x2e] ;  /* 0x00002e061a127981 */ /* 0x002f68000c1e1100 */
[----:B------:R-:W5:Y:S04]  /*07f0*/  LDG.E.U8 R16, desc[UR6][R26.64+0x32] ;  /* 0x000032061a107981 */ /* 0x000f68000c1e1100 */
[----:B------:R0:W-:Y:S04]  /*0800*/  STL.U8 [R1+0x125], R8 ;  /* 0x0001250801007387 */ /* 0x0001e80000100000 */
[----:B0-----:R-:W5:Y:S04]  /*0810*/  LDG.E.U8 R8, desc[UR6][R26.64+0x33] ;  /* 0x000033061a087981 */ /* 0x001f68000c1e1100 */
[----:B------:R0:W-:Y:S04]  /*0820*/  STL.U8 [R1+0x11f], R19 ;  /* 0x00011f1301007387 */ /* 0x0001e80000100000 */
[----:B------:R1:W-:Y:S04]  /*0830*/  STL.U8 [R1+0x120], R29 ;  /* 0x0001201d01007387 */ /* 0x0003e80000100000 */
[----:B0-----:R-:W5:Y:S04]  /*0840*/  LDG.E.U8 R19, desc[UR6][R26.64+0x2f] ;  /* 0x00002f061a137981 */ /* 0x001f68000c1e1100 */
[----:B-1----:R-:W5:Y:S04]  /*0850*/  LDG.E.U8 R29, desc[UR6][R26.64+0x30] ;  /* 0x000030061a1d7981 */ /* 0x002f68000c1e1100 */
[----:B------:R0:W-:Y:S04]  /*0860*/  STL.U8 [R1+0x11d], R31 ;  /* 0x00011d1f01007387 */ /* 0x0001e80000100000 */
[----:B------:R1:W-:Y:S04]  /*0870*/  STL.U8 [R1+0x123], R10 ;  /* 0x0001230a01007387 */ /* 0x0003e80000100000 */
[----:B------:R1:W-:Y:S04]  /*0880*/  STL.U8 [R1+0x128], R9 ;  /* 0x0001280901007387 */ /* 0x0003e80000100000 */
[----:B0-----:R-:W5:Y:S04]  /*0890*/  LDG.E.U8 R31, desc[UR6][R26.64+0x31] ;  /* 0x000031061a1f7981 */ /* 0x001f68000c1e1100 */
[----:B-1----:R-:W5:Y:S04]  /*08a0*/  LDG.E.U8 R10, desc[UR6][R26.64+0x34] ;  /* 0x000034061a0a7981 */ /* 0x002f68000c1e1100 */
[----:B------:R-:W5:Y:S04]  /*08b0*/  LDG.E.U8 R9, desc[UR6][R26.64+0x39] ;  /* 0x000039061a097981 */ /* 0x000f68000c1e1100 */
[----:B------:R-:W-:Y:S04]  /*08c0*/  STL.U8 [R1+0x124], R17 ;  /* 0x0001241101007387 */ /* 0x000fe80000100000 */
[----:B------:R0:W-:Y:S04]  /*08d0*/  STL.U8 [R1+0x126], R34 ;  /* 0x0001262201007387 */ /* 0x0001e80000100000 */
[----:B------:R-:W-:Y:S04]  /*08e0*/  STL.U8 [R1+0x127], R36 ;  /* 0x0001272401007387 */ /* 0x000fe80000100000 */
[----:B------:R-:W-:Y:S04]  /*08f0*/  STL.U8 [R1+0x129], R11 ;  /* 0x0001290b01007387 */ /* 0x000fe80000100000 */
[----:B------:R1:W-:Y:S04]  /*0900*/  STL.U8 [R1+0x12c], R30 ;  /* 0x00012c1e01007387 */ /* 0x0003e80000100000 */
[----:B--2---:R2:W-:Y:S04]  /*0910*/  STL.U8 [R1+0x12d], R32 ;  /* 0x00012d2001007387 */ /* 0x0045e80000100000 */
[----:B0-----:R-:W5:Y:S04]  /*0920*/  LDG.E.U8 R34, desc[UR6][R26.64+0x37] ;  /* 0x000037061a227981 */ /* 0x001f68000c1e1100 */
[----:B-1----:R-:W5:Y:S04]  /*0930*/  LDG.E.U8 R30, desc[UR6][R26.64+0x35] ;  /* 0x000035061a1e7981 */ /* 0x002f68000c1e1100 */
[----:B--2---:R-:W2:Y:S04]  /*0940*/  LDG.E.U8 R32, desc[UR6][R26.64+0x36] ;  /* 0x000036061a207981 */ /* 0x004ea8000c1e1100 */
[----:B------:R-:W2:Y:S04]  /*0950*/  LDG.E.U8 R36, desc[UR6][R26.64+0x38] ;  /* 0x000038061a247981 */ /* 0x000ea8000c1e1100 */
[----:B------:R-:W2:Y:S04]  /*0960*/  LDG.E.U8 R11, desc[UR6][R26.64+0x3a] ;  /* 0x00003a061a0b7981 */ /* 0x000ea8000c1e1100 */
[----:B------:R-:W2:Y:S04]  /*0970*/  LDG.E.U8 R17, desc[UR6][R26.64+0x3b] ;  /* 0x00003b061a117981 */ /* 0x000ea8000c1e1100 */
[----:B---3--:R0:W-:Y:S04]  /*0980*/  STL.U8 [R1+0x12a], R22 ;  /* 0x00012a1601007387 */ /* 0x0081e80000100000 */
[----:B----4-:R-:W-:Y:S04]  /*0990*/  STL.U8 [R1+0x12b], R28 ;  /* 0x00012b1c01007387 */ /* 0x010fe80000100000 */
[----:B-----5:R1:W-:Y:S04]  /*09a0*/  STL.U8 [R1+0x12e], R18 ;  /* 0x00012e1201007387 */ /* 0x0203e80000100000 */
[----:B------:R3:W-:Y:S04]  /*09b0*/  STL.U8 [R1+0x132], R16 ;  /* 0x0001321001007387 */ /* 0x0007e80000100000 */
[----:B0-----:R-:W4:Y:S04]  /*09c0*/  LDG.E.U8 R22, desc[UR6][R26.64+0x3e] ;  /* 0x00003e061a167981 */ /* 0x001f28000c1e1100 */
[----:B-1----:R-:W5:Y:S04]  /*09d0*/  LDG.E.U8 R18, desc[UR6][R26.64+0x3d] ;  /* 0x00003d061a127981 */ /* 0x002f68000c1e1100 */
[----:B---3--:R-:W3:Y:S04]  /*09e0*/  LDG.E.U8 R16, desc[UR6][R26.64+0x3c] ;  /* 0x00003c061a107981 */ /* 0x008ee8000c1e1100 */
[----:B------:R-:W3:Y:S04]  /*09f0*/  LDG.E.U8 R28, desc[UR6][R26.64+0x3f] ;  /* 0x00003f061a1c7981 */ /* 0x000ee8000c1e1100 */
[----:B------:R0:W-:Y:S02]  /*0a00*/  STL.U8 [R1+0x133], R8 ;  /* 0x0001330801007387 */ /* 0x0001e40000100000 */
[----:B0-----:R-:W-:-:S02]  /*0a10*/  PRMT R8, R7, 0x7771, RZ ;  /* 0x0000777107087816 */ /* 0x001fc400000000ff */
[----:B------:R0:W-:Y:S03]  /*0a20*/  STL.U8 [R1+0x12f], R19 ;  /* 0x00012f1301007387 */ /* 0x0001e60000100000 */
[----:B------:R-:W-:Y:S01]  /*0a30*/  IMAD.U32 R8, R8, 0x10000, RZ ;  /* 0x0001000008087824 */ /* 0x000fe200078e00ff */
[----:B------:R1:W-:Y:S01]  /*0a40*/  STL.U8 [R1+0x130], R29 ;  /* 0x0001301d01007387 */ /* 0x0003e20000100000 */
[----:B0-----:R-:W-:-:S03]  /*0a50*/  PRMT R19, R7, 0x7770, RZ ;  /* 0x0000777007137816 */ /* 0x001fc600000000ff */
[----:B-1----:R-:W-:Y:S01]  /*0a60*/  LOP3.LUT R29, R8, 0xff0000, RZ, 0xc0, !PT ;  /* 0x00ff0000081d7812 */ /* 0x002fe200078ec0ff */
[----:B------:R0:W-:Y:S04]  /*0a70*/  STL.U8 [R1+0x131], R31 ;  /* 0x0001311f01007387 */ /* 0x0001e80000100000 */
[----:B------:R-:W-:Y:S01]  /*0a80*/  IMAD R19, R19, 0x1000000, R29 ;  /* 0x0100000013137824 */ /* 0x000fe200078e021d */
[----:B------:R1:W-:Y:S01]  /*0a90*/  STL.U8 [R1+0x134], R10 ;  /* 0x0001340a01007387 */ /* 0x0003e20000100000 */
[----:B------:R-:W-:-:S03]  /*0aa0*/  PRMT R29, R6, 0x7772, RZ ;  /* 0x00007772061d7816 */ /* 0x000fc600000000ff */
[----:B------:R1:W-:Y:S01]  /*0ab0*/  STL.U8 [R1+0x139], R9 ;  /* 0x0001390901007387 */ /* 0x0003e20000100000 */
[C---:B0-----:R-:W-:Y:S02]  /*0ac0*/  PRMT R31, R5.reuse, 0x7772, RZ ;  /* 0x00007772051f7816 */ /* 0x041fe400000000ff */
[----:B-1----:R-:W-:Y:S02]  /*0ad0*/  PRMT R10, R5, 0x7773, RZ ;  /* 0x00007773050a7816 */ /* 0x002fe400000000ff */
[----:B------:R-:W-:Y:S02]  /*0ae0*/  PRMT R5, R7, 0x7772, RZ ;  /* 0x0000777207057816 */ /* 0x000fe400000000ff */
[C---:B------:R-:W-:Y:S01]  /*0af0*/  PRMT R9, R4.reuse, 0x7772, RZ ;  /* 0x0000777204097816 */ /* 0x040fe200000000ff */
[----:B------:R-:W-:Y:S01]  /*0b00*/  IMAD.SHL.U32 R31, R31, 0x100, RZ ;  /* 0x000001001f1f7824 */ /* 0x000fe200078e00ff */
[----:B------:R-:W-:Y:S01]  /*0b10*/  PRMT R8, R7, 0x7773, RZ ;  /* 0x0000777307087816 */ /* 0x000fe200000000ff */
[----:B------:R-:W-:Y:S01]  /*0b20*/  IMAD.SHL.U32 R29, R29, 0x100, RZ ;  /* 0x000001001d1d7824 */ /* 0x000fe200078e00ff */
[----:B------:R-:W-:Y:S01]  /*0b30*/  PRMT R4, R4, 0x7773, RZ ;  /* 0x0000777304047816 */ /* 0x000fe200000000ff */
[----:B------:R-:W-:Y:S01]  /*0b40*/  IMAD.SHL.U32 R9, R9, 0x100, RZ ;  /* 0x0000010009097824 */ /* 0x000fe200078e00ff */
[----:B------:R-:W-:Y:S01]  /*0b50*/  PRMT R6, R6, 0x7773, RZ ;  /* 0x0000777306067816 */ /* 0x000fe200000000ff */
[----:B------:R-:W-:Y:S01]  /*0b60*/  IMAD.SHL.U32 R7, R5, 0x100, RZ ;  /* 0x0000010005077824 */ /* 0x000fe200078e00ff */
[----:B------:R-:W-:-:S02]  /*0b70*/  LOP3.LUT R5, R10, R35, R31, 0xfe, !PT ;  /* 0x000000230a057212 */ /* 0x000fc400078efe1f */
[----:B------:R-:W-:Y:S02]  /*0b80*/  LOP3.LUT R4, R4, R37, R9, 0xfe, !PT ;  /* 0x0000002504047212 */ /* 0x000fe400078efe09 */
[----:B------:R-:W-:Y:S02]  /*0b90*/  LOP3.LUT R6, R6, R33, R29, 0xfe, !PT ;  /* 0x0000002106067212 */ /* 0x000fe400078efe1d */
[----:B------:R-:W-:Y:S01]  /*0ba0*/  LOP3.LUT R7, R8, R19, R7, 0xfe, !PT ;  /* 0x0000001308077212 */ /* 0x000fe200078efe07 */
[----:B------:R-:W-:Y:S04]  /*0bb0*/  STL.U8 [R1+0x137], R34 ;  /* 0x0001372201007387 */ /* 0x000fe80000100000 */
[----:B------:R-:W-:Y:S04]  /*0bc0*/  STL.U8 [R1+0x135], R30 ;  /* 0x0001351e01007387 */ /* 0x000fe80000100000 */
[----:B--2---:R-:W-:Y:S04]  /*0bd0*/  STL.U8 [R1+0x136], R32 ;  /* 0x0001362001007387 */ /* 0x004fe80000100000 */
[----:B------:R-:W-:Y:S04]  /*0be0*/  STL.U8 [R1+0x138], R36 ;  /* 0x0001382401007387 */ /* 0x000fe80000100000 */
[----:B------:R0:W-:Y:S04]  /*0bf0*/  STL.U8 [R1+0x13a], R11 ;  /* 0x00013a0b01007387 */ /* 0x0001e80000100000 */
[----:B------:R-:W-:Y:S04]  /*0c00*/  STL.U8 [R1+0x13b], R17 ;  /* 0x00013b1101007387 */ /* 0x000fe80000100000 */
[----:B----4-:R-:W-:Y:S04]  /*0c10*/  STL.U8 [R1+0x13e], R22 ;  /* 0x00013e1601007387 */ /* 0x010fe80000100000 */
[----:B-----5:R1:W-:Y:S04]  /*0c20*/  STL.U8 [R1+0x13d], R18 ;  /* 0x00013d1201007387 */ /* 0x0203e80000100000 */
[----:B---3--:R-:W-:Y:S04]  /*0c30*/  STL.U8 [R1+0x13c], R16 ;  /* 0x00013c1001007387 */ /* 0x008fe80000100000 */
[----:B------:R2:W-:Y:S04]  /*0c40*/  STL.U8 [R1+0x13f], R28 ;  /* 0x00013f1c01007387 */ /* 0x0005e80000100000 */
[----:B------:R3:W-:Y:S04]  /*0c50*/  STL.128 [R0], R4 ;  /* 0x0000000400007387 */ /* 0x0007e80000100c00 */
[----:B0-----:R-:W4:Y:S02]  /*0c60*/  LDL.128 R8, [R1+0x110] ;  /* 0x0001100001087983 */ /* 0x001f240000100c00 */
[----:B----4-:R-:W-:-:S02]  /*0c70*/  PRMT R31, R8, 0x7771, RZ ;  /* 0x00007771081f7816 */ /* 0x010fc400000000ff */
[----:B------:R-:W-:Y:S02]  /*0c80*/  PRMT R30, R9, 0x7771, RZ ;  /* 0x00007771091e7816 */ /* 0x000fe400000000ff */
[----:B-1----:R-:W-:Y:S02]  /*0c90*/  PRMT R18, R10, 0x7771, RZ ;  /* 0x000077710a127816 */ /* 0x002fe400000000ff */
[----:B--2---:R-:W-:Y:S01]  /*0ca0*/  PRMT R28, R11, 0x7771, RZ ;  /* 0x000077710b1c7816 */ /* 0x004fe200000000ff */
[----:B------:R-:W-:Y:S02]  /*0cb0*/  IMAD.U32 R31, R31, 0x10000, RZ ;  /* 0x000100001f1f7824 */ /* 0x000fe400078e00ff */
[----:B------:R-:W-:Y:S02]  /*0cc0*/  IMAD.U32 R30, R30, 0x10000, RZ ;  /* 0x000100001e1e7824 */ /* 0x000fe400078e00ff */
[----:B------:R-:W-:Y:S02]  /*0cd0*/  IMAD.U32 R32, R18, 0x10000, RZ ;  /* 0x0001000012207824 */ /* 0x000fe400078e00ff */
[----:B------:R-:W-:Y:S01]  /*0ce0*/  IMAD.U32 R28, R28, 0x10000, RZ ;  /* 0x000100001c1c7824 */ /* 0x000fe200078e00ff */
[----:B------:R-:W-:-:S02]  /*0cf0*/  LOP3.LUT R18, R31, 0xff0000, RZ, 0xc0, !PT ;  /* 0x00ff00001f127812 */ /* 0x000fc400078ec0ff */
[C---:B------:R-:W-:Y:S02]  /*0d00*/  PRMT R29, R8.reuse, 0x7770, RZ ;  /* 0x00007770081d7816 */ /* 0x040fe400000000ff */
[----:B------:R-:W-:Y:S02]  /*0d10*/  PRMT R17, R8, 0x7772, RZ ;  /* 0x0000777208117816 */ /* 0x000fe400000000ff */
[C---:B------:R-:W-:Y:S02]  /*0d20*/  PRMT R19, R9.reuse, 0x7770, RZ ;  /* 0x0000777009137816 */ /* 0x040fe400000000ff */
[----:B------:R-:W-:Y:S02]  /*0d30*/  PRMT R16, R9, 0x7772, RZ ;  /* 0x0000777209107816 */ /* 0x000fe400000000ff */
[C---:B---3--:R-:W-:Y:S02]  /*0d40*/  PRMT R5, R10.reuse, 0x7770, RZ ;  /* 0x000077700a057816 */ /* 0x048fe400000000ff */
[----:B------:R-:W-:-:S02]  /*0d50*/  PRMT R6, R10, 0x7772, RZ ;  /* 0x000077720a067816 */ /* 0x000fc400000000ff */
[C---:B------:R-:W-:Y:S02]  /*0d60*/  PRMT R22, R11.reuse, 0x7770, RZ ;  /* 0x000077700b167816 */ /* 0x040fe400000000ff */
[----:B------:R-:W-:Y:S02]  /*0d70*/  PRMT R7, R11, 0x7772, RZ ;  /* 0x000077720b077816 */ /* 0x000fe400000000ff */
[----:B------:R-:W-:Y:S02]  /*0d80*/  LOP3.LUT R30, R30, 0xff0000, RZ, 0xc0, !PT ;  /* 0x00ff00001e1e7812 */ /* 0x000fe400078ec0ff */
[----:B------:R-:W-:Y:S02]  /*0d90*/  LOP3.LUT R32, R32, 0xff0000, RZ, 0xc0, !PT ;  /* 0x00ff000020207812 */ /* 0x000fe400078ec0ff */
[----:B------:R-:W-:Y:S01]  /*0da0*/  LOP3.LUT R31, R28, 0xff0000, RZ, 0xc0, !PT ;  /* 0x00ff00001c1f7812 */ /* 0x000fe200078ec0ff */
[----:B------:R-:W-:Y:S01]  /*0db0*/  IMAD R29, R29, 0x1000000, R18 ;  /* 0x010000001d1d7824 */ /* 0x000fe200078e0212 */
[----:B------:R-:W-:Y:S01]  /*0dc0*/  PRMT R8, R8, 0x7773, RZ ;  /* 0x0000777308087816 */ /* 0x000fe200000000ff */
[----:B------:R-:W-:Y:S01]  /*0dd0*/  IMAD R30, R19, 0x1000000, R30 ;  /* 0x01000000131e7824 */ /* 0x000fe200078e021e */
[----:B------:R-:W-:Y:S01]  /*0de0*/  PRMT R9, R9, 0x7773, RZ ;  /* 0x0000777309097816 */ /* 0x000fe200000000ff */
[----:B------:R-:W-:Y:S01]  /*0df0*/  IMAD R5, R5, 0x1000000, R32 ;  /* 0x0100000005057824 */ /* 0x000fe200078e0220 */
[----:B------:R-:W-:Y:S01]  /*0e00*/  PRMT R10, R10, 0x7773, RZ ;  /* 0x000077730a0a7816 */ /* 0x000fe200000000ff */
[----:B------:R-:W-:Y:S01]  /*0e10*/  IMAD R22, R22, 0x1000000, R31 ;  /* 0x0100000016167824 */ /* 0x000fe200078e021f */
[----:B------:R-:W-:Y:S01]  /*0e20*/  PRMT R11, R11, 0x7773, RZ ;  /* 0x000077730b0b7816 */ /* 0x000fe200000000ff */
[----:B------:R-:W-:-:S02]  /*0e30*/  IMAD.SHL.U32 R17, R17, 0x100, RZ ;  /* 0x0000010011117824 */ /* 0x000fc400078e00ff */
[----:B------:R-:W-:Y:S02]  /*0e40*/  IMAD.SHL.U32 R16, R16, 0x100, RZ ;  /* 0x0000010010107824 */ /* 0x000fe400078e00ff */
[----:B------:R-:W-:Y:S02]  /*0e50*/  IMAD.SHL.U32 R6, R6, 0x100, RZ ;  /* 0x0000010006067824 */ /* 0x000fe400078e00ff */
[----:B------:R-:W-:Y:S01]  /*0e60*/  IMAD.SHL.U32 R7, R7, 0x100, RZ ;  /* 0x0000010007077824 */ /* 0x000fe200078e00ff */
[----:B------:R-:W-:Y:S02]  /*0e70*/  LOP3.LUT R8, R8, R29, R17, 0xfe, !PT ;  /* 0x0000001d08087212 */ /* 0x000fe400078efe11 */
[----:B------:R-:W-:Y:S02]  /*0e80*/  LOP3.LUT R9, R9, R30, R16, 0xfe, !PT ;  /* 0x0000001e09097212 */ /* 0x000fe400078efe10 */
[----:B------:R-:W-:Y:S02]  /*0e90*/  LOP3.LUT R10, R10, R5, R6, 0xfe, !PT ;  /* 0x000000050a0a7212 */ /* 0x000fe400078efe06 */
[----:B------:R-:W-:-:S05]  /*0ea0*/  LOP3.LUT R11, R11, R22, R7, 0xfe, !PT ;  /* 0x000000160b0b7212 */ /* 0x000fca00078efe07 */
[----:B------:R0:W-:Y:S04]  /*0eb0*/  STL.128 [R0+0x10], R8 ;  /* 0x0000100800007387 */ /* 0x0001e80000100c00 */
[----:B------:R-:W2:Y:S02]  /*0ec0*/  LDL.128 R16, [R1+0x120] ;  /* 0x0001200001107983 */ /* 0x000ea40000100c00 */
[----:B--2---:R-:W-:Y:S02]  /*0ed0*/  PRMT R29, R17, 0x7771, RZ ;  /* 0x00007771111d7816 */ /* 0x004fe400000000ff */
[----:B------:R-:W-:Y:S02]  /*0ee0*/  PRMT R30, R16, 0x7771, RZ ;  /* 0x00007771101e7816 */ /* 0x000fe400000000ff */
[----:B------:R-:W-:-:S02]  /*0ef0*/  PRMT R28, R18, 0x7771, RZ ;  /* 0x00007771121c7816 */ /* 0x000fc400000000ff */
[----:B------:R-:W-:Y:S01]  /*0f00*/  PRMT R32, R19, 0x7771, RZ ;  /* 0x0000777113207816 */ /* 0x000fe200000000ff */
[----:B------:R-:W-:Y:S02]  /*0f10*/  IMAD.U32 R29, R29, 0x10000, RZ ;  /* 0x000100001d1d7824 */ /* 0x000fe400078e00ff */
[----:B------:R-:W-:Y:S02]  /*0f20*/  IMAD.U32 R30, R30, 0x10000, RZ ;  /* 0x000100001e1e7824 */ /* 0x000fe400078e00ff */
[----:B------:R-:W-:Y:S02]  /*0f30*/  IMAD.U32 R33, R28, 0x10000, RZ ;  /* 0x000100001c217824 */ /* 0x000fe400078e00ff */
[----:B------:R-:W-:Y:S01]  /*0f40*/  IMAD.U32 R32, R32, 0x10000, RZ ;  /* 0x0001000020207824 */ /* 0x000fe200078e00ff */
[C---:B0-----:R-:W-:Y:S02]  /*0f50*/  PRMT R8, R18.reuse, 0x7770, RZ ;  /* 0x0000777012087816 */ /* 0x041fe400000000ff */
[----:B------:R-:W-:-:S02]  /*0f60*/  PRMT R9, R18, 0x7772, RZ ;  /* 0x0000777212097816 */ /* 0x000fc400000000ff */
[----:B------:R-:W-:Y:S02]  /*0f70*/  PRMT R10, R18, 0x7773, RZ ;  /* 0x00007773120a7816 */ /* 0x000fe400000000ff */
[----:B------:R-:W-:Y:S02]  /*0f80*/  PRMT R7, R17, 0x7770, RZ ;  /* 0x0000777011077816 */ /* 0x000fe400000000ff */
[C---:B------:R-:W-:Y:S02]  /*0f90*/  PRMT R31, R19.reuse, 0x7770, RZ ;  /* 0x00007770131f7816 */ /* 0x040fe400000000ff */
[C---:B------:R-:W-:Y:S02]  /*0fa0*/  PRMT R18, R19.reuse, 0x7772, RZ ;  /* 0x0000777213127816 */ /* 0x040fe400000000ff */
[----:B------:R-:W-:Y:S02]  /*0fb0*/  PRMT R11, R19, 0x7773, RZ ;  /* 0x00007773130b7816 */ /* 0x000fe400000000ff */
[----:B------:R-:W-:-:S02]  /*0fc0*/  LOP3.LUT R28, R29, 0xff0000, RZ, 0xc0, !PT ;  /* 0x00ff00001d1c7812 */ /* 0x000fc400078ec0ff */
[C---:B------:R-:W-:Y:S02]  /*0fd0*/  PRMT R22, R16.reuse, 0x7770, RZ ;  /* 0x0000777010167816 */ /* 0x040fe400000000ff */
[----:B------:R-:W-:Y:S02]  /*0fe0*/  PRMT R5, R16, 0x7772, RZ ;  /* 0x0000777210057816 */ /* 0x000fe400000000ff */
        /* <DEDUP_REMOVED lines=8> */
[----:B------:R-:W-:-:S02]  /*1070*/  IMAD R33, R8, 0x1000000, R33 ;  /* 0x0100000008217824 */ /* 0x000fc400078e0221 */
[----:B------:R-:W-:Y:S02]  /*1080*/  IMAD R32, R31, 0x1000000, R32 ;  /* 0x010000001f207824 */ /* 0x000fe400078e0220 */
[----:B------:R-:W-:Y:S02]  /*1090*/  IMAD.SHL.U32 R5, R5, 0x100, RZ ;  /* 0x0000010005057824 */ /* 0x000fe400078e00ff */
[----:B------:R-:W-:Y:S02]  /*10a0*/  IMAD.SHL.U32 R6, R6, 0x100, RZ ;  /* 0x0000010006067824 */ /* 0x000fe400078e00ff */
[----:B------:R-:W-:Y:S02]  /*10b0*/  IMAD.SHL.U32 R7, R9, 0x100, RZ ;  /* 0x0000010009077824 */ /* 0x000fe400078e00ff */
[----:B------:R-:W-:Y:S01]  /*10c0*/  IMAD.SHL.U32 R18, R18, 0x100, RZ ;  /* 0x0000010012127824 */ /* 0x000fe200078e00ff */
[----:B------:R-:W-:Y:S02]  /*10d0*/  LOP3.LUT R8, R16, R19, R5, 0xfe, !PT ;  /* 0x0000001310087212 */ /* 0x000fe400078efe05 */
[----:B------:R-:W-:-:S02]  /*10e0*/  LOP3.LUT R9, R17, R28, R6, 0xfe, !PT ;  /* 0x0000001c11097212 */ /* 0x000fc400078efe06 */
        /* <DEDUP_REMOVED lines=40> */
[----:B------:R0:W-:Y:S01]  /*1370*/  STL.128 [R0+0x30], R8 ;  /* 0x0000300800007387 */ /* 0x0001e20000100c00 */
[----:B------:R-:W-:-:S07]  /*1380*/  IMAD.MOV.U32 R22, RZ, RZ, 0x10 ;  /* 0x00000010ff167424 */ /* 0x000fce00078e00ff */
.L_x_1:
[----:B-1----:R-:W-:-:S04]  /*1390*/  VIADD R5, R22, 0xfffffff9 ;  /* 0xfffffff916057836 */ /* 0x002fc80000000000 */
[----:B------:R-:W-:-:S05]  /*13a0*/  IMAD R18, R5, 0x4, R0 ;  /* 0x0000000405127824 */ /* 0x000fca00078e0200 */
[----:B------:R-:W2:Y:S04]  /*13b0*/  LDL R29, [R18] ;  /* 0x00000000121d7983 */ /* 0x000ea80000100800 */
[----:B------:R-:W3:Y:S04]  /*13c0*/  LDL R5, [R18+-0x20] ;  /* 0xffffe00012057983 */ /* 0x000ee80000100800 */
[----:B------:R-:W4:Y:S04]  /*13d0*/  LDL.64 R6, [R18+-0x1c] ;  /* 0xffffe40012067983 */ /* 0x000f280000100a00 */
[----:B------:R-:W5:Y:S04]  /*13e0*/  LDL.64 R16, [R18+0x4] ;  /* 0x0000040012107983 */ /* 0x000f680000100a00 */
[----:B0-----:R-:W5:Y:S01]  /*13f0*/  LDL R9, [R18+-0x14] ;  /* 0xffffec0012097983 */ /* 0x001f620000100800 */
[----:B------:R-:W-:-:S02]  /*1400*/  SHF.R.U32.HI R28, RZ, 0xa, R10 ;  /* 0x0000000aff1c7819 */ /* 0x000fc4000001160a */
[C-C-:B------:R-:W-:Y:S02]  /*1410*/  SHF.L.W.U32.HI R19, R10.reuse, 0xf, R10.reuse ;  /* 0x0000000f0a137819 */ /* 0x140fe40000010e0a */
[----:B------:R-:W-:Y:S02]  /*1420*/  SHF.L.W.U32.HI R10, R10, 0xd, R10 ;  /* 0x0000000d0a0a7819 */ /* 0x000fe40000010e0a */
[--C-:B------:R-:W-:Y:S02]  /*1430*/  SHF.R.U32.HI R31, RZ, 0xa, R11.reuse ;  /* 0x0000000aff1f7819 */ /* 0x100fe4000001160b */
[C-C-:B------:R-:W-:Y:S02]  /*1440*/  SHF.L.W.U32.HI R30, R11.reuse, 0xf, R11.reuse ;  /* 0x0000000f0b1e7819 */ /* 0x140fe40000010e0b */
[----:B------:R-:W-:Y:S02]  /*1450*/  SHF.L.W.U32.HI R11, R11, 0xd, R11 ;  /* 0x0000000d0b0b7819 */ /* 0x000fe40000010e0b */
[----:B------:R-:W-:-:S02]  /*1460*/  LOP3.LUT R19, R28, R19, R10, 0x96, !PT ;  /* 0x000000131c137212 */ /* 0x000fc400078e960a */
[----:B------:R-:W-:Y:S02]  /*1470*/  LOP3.LUT R30, R31, R30, R11, 0x96, !PT ;  /* 0x0000001e1f1e7212 */ /* 0x000fe400078e960b */
[----:B--2---:R-:W-:Y:S02]  /*1480*/  IADD3 R19, PT, PT, R4, R19, R29 ;  /* 0x0000001304137210 */ /* 0x004fe40007ffe01d */
[C-C-:B---3--:R-:W-:Y:S02]  /*1490*/  SHF.L.W.U32.HI R4, R5.reuse, 0x19, R5.reuse ;  /* 0x0000001905047819 */ /* 0x148fe40000010e05 */
[--C-:B------:R-:W-:Y:S02]  /*14a0*/  SHF.L.W.U32.HI R11, R5, 0xe, R5.reuse ;  /* 0x0000000e050b7819 */ /* 0x100fe40000010e05 */
[----:B------:R-:W-:Y:S02]  /*14b0*/  SHF.R.U32.HI R10, RZ, 0x3, R5 ;  /* 0x00000003ff0a7819 */ /* 0x000fe40000011605 */
[----:B----4-:R-:W-:-:S02]  /*14c0*/  SHF.L.W.U32.HI R28, R6, 0x19, R6 ;  /* 0x00000019061c7819 */ /* 0x010fc40000010e06 */
[--C-:B------:R-:W-:Y:S02]  /*14d0*/  SHF.L.W.U32.HI R29, R6, 0xe, R6.reuse ;  /* 0x0000000e061d7819 */ /* 0x100fe40000010e06 */
[----:B------:R-:W-:Y:S02]  /*14e0*/  SHF.R.U32.HI R31, RZ, 0x3, R6 ;  /* 0x00000003ff1f7819 */ /* 0x000fe40000011606 */
[----:B-----5:R-:W-:Y:S02]  /*14f0*/  IADD3 R16, PT, PT, R5, R30, R16 ;  /* 0x0000001e05107210 */ /* 0x020fe40007ffe010 */
[----:B------:R-:W-:Y:S02]  /*1500*/  LOP3.LUT R4, R10, R4, R11, 0x96, !PT ;  /* 0x000000040a047212 */ /* 0x000fe400078e960b */
[----:B------:R-:W-:Y:S02]  /*1510*/  LOP3.LUT R5, R31, R28, R29, 0x96, !PT ;  /* 0x0000001c1f057212 */ /* 0x000fe400078e961d */
[----:B------:R-:W-:Y:S01]  /*1520*/  SHF.L.W.U32.HI R30, R9, 0xe, R9 ;  /* 0x0000000e091e7819 */ /* 0x000fe20000010e09 */
[----:B------:R-:W-:Y:S01]  /*1530*/  IMAD.IADD R4, R4, 0x1, R19 ;  /* 0x0000000104047824 */ /* 0x000fe200078e0213 */
[----:B------:R-:W-:Y:S01]  /*1540*/  SHF.R.U32.HI R31, RZ, 0x3, R9 ;  /* 0x00000003ff1f7819 */ /* 0x000fe20000011609 */
[----:B------:R-:W-:-:S03]  /*1550*/  IMAD.IADD R5, R5, 0x1, R16 ;  /* 0x0000000105057824 */ /* 0x000fc600078e0210 */
[C-C-:B------:R-:W-:Y:S02]  /*1560*/  SHF.L.W.U32.HI R10, R4.reuse, 0xf, R4.reuse ;  /* 0x0000000f040a7819 */ /* 0x140fe40000010e04 */
[--C-:B------:R-:W-:Y:S02]  /*1570*/  SHF.L.W.U32.HI R11, R4, 0xd, R4.reuse ;  /* 0x0000000d040b7819 */ /* 0x100fe40000010e04 */
[----:B------:R-:W-:Y:S02]  /*1580*/  SHF.R.U32.HI R16, RZ, 0xa, R4 ;  /* 0x0000000aff107819 */ /* 0x000fe40000011604 */
[C-C-:B------:R-:W-:Y:S02]  /*1590*/  SHF.L.W.U32.HI R19, R5.reuse, 0xf, R5.reuse ;  /* 0x0000000f05137819 */ /* 0x140fe40000010e05 */
[--C-:B------:R-:W-:Y:S02]  /*15a0*/  SHF.L.W.U32.HI R28, R5, 0xd, R5.reuse ;  /* 0x0000000d051c7819 */ /* 0x100fe40000010e05 */
[----:B------:R-:W-:-:S02]  /*15b0*/  SHF.R.U32.HI R29, RZ, 0xa, R5 ;  /* 0x0000000aff1d7819 */ /* 0x000fc40000011605 */
[----:B------:R-:W-:Y:S02]  /*15c0*/  LOP3.LUT R10, R16, R10, R11, 0x96, !PT ;  /* 0x0000000a100a7212 */ /* 0x000fe400078e960b */
[----:B------:R-:W-:Y:S02]  /*15d0*/  LOP3.LUT R28, R29, R19, R28, 0x96, !PT ;  /* 0x000000131d1c7212 */ /* 0x000fe400078e961c */
[C-C-:B------:R-:W-:Y:S02]  /*15e0*/  SHF.L.W.U32.HI R11, R7.reuse, 0x19, R7.reuse ;  /* 0x00000019070b7819 */ /* 0x140fe40000010e07 */
[--C-:B------:R-:W-:Y:S02]  /*15f0*/  SHF.L.W.U32.HI R16, R7, 0xe, R7.reuse ;  /* 0x0000000e07107819 */ /* 0x100fe40000010e07 */
[----:B------:R-:W-:Y:S02]  /*1600*/  SHF.R.U32.HI R19, RZ, 0x3, R7 ;  /* 0x00000003ff137819 */ /* 0x000fe40000011607 */
[----:B------:R-:W-:-:S02]  /*1610*/  SHF.L.W.U32.HI R29, R9, 0x19, R9 ;  /* 0x00000019091d7819 */ /* 0x000fc40000010e09 */
[----:B------:R-:W-:Y:S02]  /*1620*/  IADD3 R28, PT, PT, R7, R28, R8 ;  /* 0x0000001c071c7210 */ /* 0x000fe40007ffe008 */
[----:B------:R-:W-:Y:S02]  /*1630*/  LOP3.LUT R11, R19, R11, R16, 0x96, !PT ;  /* 0x0000000b130b7212 */ /* 0x000fe400078e9610 */
[----:B------:R-:W-:Y:S02]  /*1640*/  IADD3 R6, PT, PT, R6, R10, R17 ;  /* 0x0000000a06067210 */ /* 0x000fe40007ffe011 */
[----:B------:R-:W-:Y:S01]  /*1650*/  LOP3.LUT R7, R31, R29, R30, 0x96, !PT ;  /* 0x0000001d1f077212 */ /* 0x000fe200078e961e */
[----:B------:R-:W-:Y:S02]  /*1660*/  VIADD R29, R22, 0xfffffffd ;  /* 0xfffffffd161d7836 */ /* 0x000fe40000000000 */
[----:B------:R-:W-:Y:S02]  /*1670*/  IMAD.IADD R6, R11, 0x1, R6 ;  /* 0x000000010b067824 */ /* 0x000fe400078e0206 */
[----:B------:R-:W-:-:S02]  /*1680*/  IMAD.IADD R7, R7, 0x1, R28 ;  /* 0x0000000107077824 */ /* 0x000fc400078e021c */
[----:B------:R-:W-:-:S03]  /*1690*/  IMAD R29, R29, 0x4, R0 ;  /* 0x000000041d1d7824 */ /* 0x000fc600078e0200 */
[----:B------:R0:W-:Y:S04]  /*16a0*/  STL.128 [R18+0x1c], R4 ;  /* 0x00001c0412007387 */ /* 0x0001e80000100c00 */
[----:B------:R-:W2:Y:S04]  /*16b0*/  LDL R30, [R29] ;  /* 0x000000001d1e7983 */ /* 0x000ea80000100800 */
[----:B------:R-:W3:Y:S04]  /*16c0*/  LDL R31, [R29+-0x20] ;  /* 0xffffe0001d1f7983 */ /* 0x000ee80000100800 */
[----:B------:R-:W4:Y:S04]  /*16d0*/  LDL.64 R10, [R29+-0x1c] ;  /* 0xffffe4001d0a7983 */ /* 0x000f280000100a00 */
[----:B------:R-:W5:Y:S04]  /*16e0*/  LDL.64 R16, [R29+0x4] ;  /* 0x000004001d107983 */ /* 0x000f680000100a00 */
[----:B------:R-:W5:Y:S01]  /*16f0*/  LDL R19, [R29+-0x14] ;  /* 0xffffec001d137983 */ /* 0x000f620000100800 */
[----:B------:R-:W-:-:S02]  /*1700*/  SHF.L.W.U32.HI R8, R6, 0xf, R6 ;  /* 0x0000000f06087819 */ /* 0x000fc40000010e06 */
[--C-:B------:R-:W-:Y:S02]  /*1710*/  SHF.L.W.U32.HI R33, R6, 0xd, R6.reuse ;  /* 0x0000000d06217819 */ /* 0x100fe40000010e06 */
[----:B------:R-:W-:Y:S02]  /*1720*/  SHF.R.U32.HI R28, RZ, 0xa, R6 ;  /* 0x0000000aff1c7819 */ /* 0x000fe40000011606 */
[C-C-:B------:R-:W-:Y:S02]  /*1730*/  SHF.L.W.U32.HI R32, R7.reuse, 0xf, R7.reuse ;  /* 0x0000000f07207819 */ /* 0x140fe40000010e07 */
[--C-:B------:R-:W-:Y:S02]  /*1740*/  SHF.L.W.U32.HI R35, R7, 0xd, R7.reuse ;  /* 0x0000000d07237819 */ /* 0x100fe40000010e07 */
[----:B0-----:R-:W-:Y:S02]  /*1750*/  SHF.R.U32.HI R7, RZ, 0xa, R7 ;  /* 0x0000000aff077819 */ /* 0x001fe40000011607 */
        /* <DEDUP_REMOVED lines=9> */
[----:B------:R-:W-:Y:S02]  /*17f0*/  LOP3.LUT R5, R7, R5, R6, 0x96, !PT ;  /* 0x0000000507057212 */ /* 0x000fe400078e9606 */
[----:B-----5:R-:W-:Y:S02]  /*1800*/  IADD3 R16, PT, PT, R31, R32, R16 ;  /* 0x000000201f107210 */ /* 0x020fe40007ffe010 */
[----:B------:R-:W-:Y:S01]  /*1810*/  LOP3.LUT R9, R28, R9, R18, 0x96, !PT ;  /* 0x000000091c097212 */ /* 0x000fe200078e9612 */
[----:B------:R-:W-:Y:S01]  /*1820*/  IMAD.IADD R8, R5, 0x1, R8 ;  /* 0x0000000105087824 */ /* 0x000fe200078e0208 */
[----:B------:R-:W-:-:S02]  /*1830*/  SHF.L.W.U32.HI R28, R19, 0x19, R19 ;  /* 0x00000019131c7819 */ /* 0x000fc40000010e13 */
[----:B------:R-:W-:Y:S01]  /*1840*/  SHF.R.U32.HI R30, RZ, 0x3, R19 ;  /* 0x00000003ff1e7819 */ /* 0x000fe20000011613 */
[----:B------:R-:W-:Y:S01]  /*1850*/  IMAD.IADD R9, R9, 0x1, R16 ;  /* 0x0000000109097824 */ /* 0x000fe200078e0210 */
[C-C-:B------:R-:W-:Y:S02]  /*1860*/  SHF.L.W.U32.HI R5, R8.reuse, 0xf, R8.reuse ;  /* 0x0000000f08057819 */ /* 0x140fe40000010e08 */
[--C-:B------:R-:W-:Y:S02]  /*1870*/  SHF.L.W.U32.HI R6, R8, 0xd, R8.reuse ;  /* 0x0000000d08067819 */ /* 0x100fe40000010e08 */
[----:B------:R-:W-:Y:S02]  /*1880*/  SHF.R.U32.HI R7, RZ, 0xa, R8 ;  /* 0x0000000aff077819 */ /* 0x000fe40000011608 */
[C-C-:B------:R-:W-:Y:S02]  /*1890*/  SHF.L.W.U32.HI R16, R9.reuse, 0xf, R9.reuse ;  /* 0x0000000f09107819 */ /* 0x140fe40000010e09 */
[----:B------:R-:W-:-:S02]  /*18a0*/  SHF.L.W.U32.HI R31, R9, 0xd, R9 ;  /* 0x0000000d091f7819 */ /* 0x000fc40000010e09 */
[----:B------:R-:W-:Y:S02]  /*18b0*/  SHF.R.U32.HI R18, RZ, 0xa, R9 ;  /* 0x0000000aff127819 */ /* 0x000fe40000011609 */
[----:B------:R-:W-:Y:S02]  /*18c0*/  LOP3.LUT R5, R7, R5, R6, 0x96, !PT ;  /* 0x0000000507057212 */ /* 0x000fe400078e9606 */
[----:B------:R-:W-:Y:S02]  /*18d0*/  LOP3.LUT R18, R18, R16, R31, 0x96, !PT ;  /* 0x0000001012127212 */ /* 0x000fe400078e961f */
[C-C-:B------:R-:W-:Y:S02]  /*18e0*/  SHF.L.W.U32.HI R6, R11.reuse, 0x19, R11.reuse ;  /* 0x000000190b067819 */ /* 0x140fe40000010e0b */
[--C-:B------:R-:W-:Y:S02]  /*18f0*/  SHF.L.W.U32.HI R7, R11, 0xe, R11.reuse ;  /* 0x0000000e0b077819 */ /* 0x100fe40000010e0b */
[----:B------:R-:W-:-:S02]  /*1900*/  SHF.R.U32.HI R16, RZ, 0x3, R11 ;  /* 0x00000003ff107819 */ /* 0x000fc4000001160b */
[----:B------:R-:W-:Y:S02]  /*1910*/  SHF.L.W.U32.HI R31, R19, 0xe, R19 ;  /* 0x0000000e131f7819 */ /* 0x000fe40000010e13 */
[----:B------:R-:W-:Y:S02]  /*1920*/  IADD3 R18, PT, PT, R11, R18, R4 ;  /* 0x000000120b127210 */ /* 0x000fe40007ffe004 */
[----:B------:R-:W-:Y:S01]  /*1930*/  LOP3.LUT R6, R16, R6, R7, 0x96, !PT ;  /* 0x0000000610067212 */ /* 0x000fe200078e9607 */
[----:B------:R-:W-:Y:S01]  /*1940*/  VIADD R7, R22, 0x1 ;  /* 0x0000000116077836 */ /* 0x000fe20000000000 */
[----:B------:R-:W-:Y:S02]  /*1950*/  IADD3 R5, PT, PT, R10, R5, R17 ;  /* 0x000000050a057210 */ /* 0x000fe40007ffe011 */
[----:B------:R-:W-:Y:S01]  /*1960*/  LOP3.LUT R11, R30, R28, R31, 0x96, !PT ;  /* 0x0000001c1e0b7212 */ /* 0x000fe200078e961f */
[----:B------:R-:W-:Y:S02]  /*1970*/  IMAD R30, R7, 0x4, R0 ;  /* 0x00000004071e7824 */ /* 0x000fe400078e0200 */
[----:B------:R-:W-:-:S02]  /*1980*/  IMAD.IADD R10, R6, 0x1, R5 ;  /* 0x00000001060a7824 */ /* 0x000fc400078e0205 */
[----:B------:R-:W-:-:S05]  /*1990*/  IMAD.IADD R11, R11, 0x1, R18 ;  /* 0x000000010b0b7824 */ /* 0x000fca00078e0212 */
        /* <DEDUP_REMOVED lines=40> */
[----:B------:R-:W-:Y:S02]  /*1c20*/  LOP3.LUT R9, R11, R9, R10, 0x96, !PT ;  /* 0x000000090b097212 */ /* 0x000fe400078e960a */
[----:B------:R-:W-:Y:S02]  /*1c30*/  IADD3 R6, PT, PT, R4, R6, R7 ;  /* 0x0000000604067210 */ /* 0x000fe40007ffe007 */
[----:B------:R-:W-:Y:S01]  /*1c40*/  IADD3 R8, PT, PT, R5, R18, R8 ;  /* 0x0000001205087210 */ /* 0x000fe20007ffe008 */
[----:B------:R-:W-:Y:S01]  /*1c50*/  VIADD R5, R22, 0x5 ;  /* 0x0000000516057836 */ /* 0x000fe20000000000 */
[----:B------:R-:W-:Y:S01]  /*1c60*/  LOP3.LUT R19, R29, R19, R32, 0x96, !PT ;  /* 0x000000131d137212 */ /* 0x000fe200078e9620 */
[----:B------:R-:W-:Y:S02]  /*1c70*/  IMAD.IADD R18, R9, 0x1, R6 ;  /* 0x0000000109127824 */ /* 0x000fe400078e0206 */
[----:B------:R-:W-:Y:S02]  /*1c80*/  IMAD R5, R5, 0x4, R0 ;  /* 0x0000000405057824 */ /* 0x000fe400078e0200 */
[----:B------:R-:W-:-:S05]  /*1c90*/  IMAD.IADD R19, R19, 0x1, R8 ;  /* 0x0000000113137824 */ /* 0x000fca00078e0208 */
[----:B------:R0:W-:Y:S04]  /*1ca0*/  STL.128 [R30+0x1c], R16 ;  /* 0x00001c101e007387 */ /* 0x0001e80000100c00 */
[----:B------:R-:W2:Y:S04]  /*1cb0*/  LDL R11, [R5+-0x20] ;  /* 0xffffe000050b7983 */ /* 0x000ea80000100800 */
[----:B------:R-:W3:Y:S04]  /*1cc0*/  LDL R32, [R5] ;  /* 0x0000000005207983 */ /* 0x000ee80000100800 */
        /* <DEDUP_REMOVED lines=10> */
[----:B------:R-:W-:Y:S01]  /*1d70*/  LOP3.LUT R19, R19, R33, R34, 0x96, !PT ;  /* 0x0000002113137212 */ /* 0x000fe200078e9622 */
[----:B------:R-:W-:-:S05]  /*1d80*/  VIADD R22, R22, 0x10 ;  /* 0x0000001016167836 */ /* 0x000fca0000000000 */
[----:B------:R-:W-:Y:S02]  /*1d90*/  ISETP.NE.AND P0, PT, R22, 0x40, PT ;  /* 0x000000401600780c */ /* 0x000fe40003f05270 */
[C-C-:B--2---:R-:W-:Y:S02]  /*1da0*/  SHF.L.W.U32.HI R10, R11.reuse, 0x19, R11.reuse ;  /* 0x000000190b0a7819 */ /* 0x144fe40000010e0b */
[--C-:B------:R-:W-:Y:S02]  /*1db0*/  SHF.L.W.U32.HI R17, R11, 0xe, R11.reuse ;  /* 0x0000000e0b117819 */ /* 0x100fe40000010e0b */
[----:B------:R-:W-:Y:S02]  /*1dc0*/  SHF.R.U32.HI R18, RZ, 0x3, R11 ;  /* 0x00000003ff127819 */ /* 0x000fe4000001160b */
[----:B---3--:R-:W-:Y:S02]  /*1dd0*/  IADD3 R29, PT, PT, R28, R29, R32 ;  /* 0x0000001d1c1d7210 */ /* 0x008fe40007ffe020 */
[----:B----4-:R-:W-:-:S02]  /*1de0*/  SHF.L.W.U32.HI R28, R6, 0x19, R6 ;  /* 0x00000019061c7819 */ /* 0x010fc40000010e06 */
[--C-:B------:R-:W-:Y:S02]  /*1df0*/  SHF.L.W.U32.HI R31, R6, 0xe, R6.reuse ;  /* 0x0000000e061f7819 */ /* 0x100fe40000010e06 */
[----:B------:R-:W-:Y:S02]  /*1e00*/  SHF.R.U32.HI R30, RZ, 0x3, R6 ;  /* 0x00000003ff1e7819 */ /* 0x000fe40000011606 */
[----:B------:R-:W-:Y:S02]  /*1e10*/  LOP3.LUT R10, R18, R10, R17, 0x96, !PT ;  /* 0x0000000a120a7212 */ /* 0x000fe400078e9611 */
[----:B-----5:R-:W-:Y:S02]  /*1e20*/  IADD3 R18, PT, PT, R11, R19, R8 ;  /* 0x000000130b127210 */ /* 0x020fe40007ffe008 */
[----:B------:R-:W-:Y:S01]  /*1e30*/  LOP3.LUT R11, R30, R28, R31, 0x96, !PT ;  /* 0x0000001c1e0b7212 */ /* 0x000fe200078e961f */
[----:B------:R-:W-:-:S04]  /*1e40*/  IMAD.IADD R8, R10, 0x1, R29 ;  /* 0x000000010a087824 */ /* 0x000fc800078e021d */
[----:B------:R-:W-:Y:S01]  /*1e50*/  IMAD.IADD R11, R11, 0x1, R18 ;  /* 0x000000010b0b7824 */ /* 0x000fe200078e0212 */
        /* <DEDUP_REMOVED lines=12> */
[--C-:B------:R-:W-:Y:S02]  /*1f20*/  SHF.L.W.U32.HI R30, R4, 0xe, R4.reuse ;  /* 0x0000000e041e7819 */ /* 0x100fe40000010e04 */
[----:B------:R-:W-:Y:S02]  /*1f30*/  SHF.R.U32.HI R31, RZ, 0x3, R4 ;  /* 0x00000003ff1f7819 */ /* 0x000fe40000011604 */
[----:B------:R-:W-:Y:S02]  /*1f40*/  LOP3.LUT R17, R19, R17, R18, 0x96, !PT ;  /* 0x0000001113117212 */ /* 0x000fe400078e9612 */
[----:B------:R-:W-:Y:S02]  /*1f50*/  IADD3 R10, PT, PT, R6, R10, R9 ;  /* 0x0000000a060a7210 */ /* 0x000fe40007ffe009 */
[----:B------:R-:W-:Y:S02]  /*1f60*/  IADD3 R28, PT, PT, R7, R28, R16 ;  /* 0x0000001c071c7210 */ /* 0x000fe40007ffe010 */
[----:B------:R-:W-:Y:S01]  /*1f70*/  LOP3.LUT R29, R31, R29, R30, 0x96, !PT ;  /* 0x0000001d1f1d7212 */ /* 0x000fe200078e961e */
[----:B------:R-:W-:-:S02]  /*1f80*/  IMAD.MOV.U32 R9, RZ, RZ, R11 ;  /* 0x000000ffff097224 */ /* 0x000fc400078e000b */
[----:B------:R-:W-:Y:S02]  /*1f90*/  IMAD.IADD R10, R17, 0x1, R10 ;  /* 0x00000001110a7824 */ /* 0x000fe400078e020a */
[----:B------:R-:W-:-:S05]  /*1fa0*/  IMAD.IADD R11, R29, 0x1, R28 ;  /* 0x000000011d0b7824 */ /* 0x000fca00078e021c */
[----:B------:R1:W-:Y:S01]  /*1fb0*/  STL.128 [R5+0x1c], R8 ;  /* 0x00001c0805007387 */ /* 0x0003e20000100c00 */
[----:B------:R-:W-:Y:S05]  /*1fc0*/  @P0 BRA `(.L_x_1) ;  /* 0xfffffff000f00947 */ /* 0x000fea000383ffff */
[----:B------:R-:W-:Y:S02]  /*1fd0*/  IMAD.MOV.U32 R31, RZ, RZ, RZ ;  /* 0x000000ffff1f7224 */ /* 0x000fe400078e00ff */
[----:B-1----:R-:W-:Y:S02]  /*1fe0*/  IMAD.MOV.U32 R11, RZ, RZ, R2 ;  /* 0x000000ffff0b7224 */ /* 0x002fe400078e0002 */
[----:B------:R-:W-:Y:S02]  /*1ff0*/  IMAD.MOV.U32 R29, RZ, RZ, R25 ;  /* 0x000000ffff1d7224 */ /* 0x000fe400078e0019 */
[----:B------:R-:W-:Y:S02]  /*2000*/  IMAD.MOV.U32 R18, RZ, RZ, R24 ;  /* 0x000000ffff127224 */ /* 0x000fe400078e0018 */
[----:B------:R-:W-:Y:S02]  /*2010*/  IMAD.MOV.U32 R22, RZ, RZ, R15 ;  /* 0x000000ffff167224 */ /* 0x000fe400078e000f */
[----:B------:R-:W-:-:S02]  /*2020*/  IMAD.MOV.U32 R17, RZ, RZ, R14 ;  /* 0x000000ffff117224 */ /* 0x000fc400078e000e */
[----:B------:R-:W-:Y:S02]  /*2030*/  IMAD.MOV.U32 R10, RZ, RZ, R13 ;  /* 0x000000ffff0a7224 */ /* 0x000fe400078e000d */
[----:B------:R-:W-:Y:S02]  /*2040*/  IMAD.MOV.U32 R19, RZ, RZ, R12 ;  /* 0x000000ffff137224 */ /* 0x000fe400078e000c */
[----:B------:R-:W-:-:S07]  /*2050*/  IMAD.MOV.U32 R16, RZ, RZ, R3 ;  /* 0x000000ffff107224 */ /* 0x000fce00078e0003 */
.L_x_2:
[----:B------:R-:W0:Y:S01]  /*2060*/  LDC.64 R8, c[0x4][RZ] ;  /* 0x01000000ff087b82 */ /* 0x000e220000000a00 */
[----:B------:R-:W-:-:S06]  /*2070*/  IMAD R4, R31, 0x4, R0 ;  /* 0x000000041f047824 */ /* 0x000fcc00078e0200 */
[----:B------:R-:W2:Y:S01]  /*2080*/  LDL.128 R4, [R4] ;  /* 0x0000000004047983 */ /* 0x000ea20000100c00 */
[----:B0-----:R-:W-:-:S05]  /*2090*/  IMAD.WIDE.U32 R8, R31, 0x4, R8 ;  /* 0x000000041f087825 */ /* 0x001fca00078e0008 */
[----:B------:R-:W2:Y:S04]  /*20a0*/  LDG.E.CONSTANT R33, desc[UR6][R8.64] ;  /* 0x0000000608217981 */ /* 0x000ea8000c1e9900 */
[----:B------:R-:W3:Y:S01]  /*20b0*/  LDG.E.CONSTANT R28, desc[UR6][R8.64+0x4] ;  /* 0x00000406081c7981 */ /* 0x000ee2000c1e9900 */
[C-C-:B------:R-:W-:Y:S02]  /*20c0*/  SHF.L.W.U32.HI R35, R10.reuse, 0x15, R10.reuse ;  /* 0x000000150a237819 */ /* 0x140fe40000010e0a */
[C-C-:B------:R-:W-:Y:S02]  /*20d0*/  SHF.L.W.U32.HI R30, R10.reuse, 0x1a, R10.reuse ;  /* 0x0000001a0a1e7819 */ /* 0x140fe40000010e0a */
[----:B------:R-:W-:-:S04]  /*20e0*/  SHF.L.W.U32.HI R32, R10, 0x7, R10 ;  /* 0x000000070a207819 */ /* 0x000fc80000010e0a */
[----:B------:R-:W-:Y:S02]  /*20f0*/  LOP3.LUT R32, R32, R30, R35, 0x96, !PT ;  /* 0x0000001e20207212 */ /* 0x000fe400078e9623 */
[----:B------:R-:W4:Y:S04]  /*2100*/  LDG.E.CONSTANT R35, desc[UR6][R8.64+0x8] ;  /* 0x0000080608237981 */ /* 0x000f28000c1e9900 */
[----:B------:R0:W5:Y:S01]  /*2110*/  LDG.E.CONSTANT R30, desc[UR6][R8.64+0xc] ;  /* 0x00000c06081e7981 */ /* 0x000162000c1e9900 */
[----:B------:R-:W-:-:S04]  /*2120*/  LOP3.LUT R34, R16, R10, R19, 0xb8, !PT ;  /* 0x0000000a10227212 */ /* 0x000fc800078eb813 */
[----:B------:R-:W-:Y:S02]  /*2130*/  IADD3 R32, PT, PT, R11, R32, R34 ;  /* 0x000000200b207210 */ /* 0x000fe40007ffe022 */
[C-C-:B0-----:R-:W-:Y:S02]  /*2140*/  SHF.L.W.U32.HI R8, R29.reuse, 0x1e, R29.reuse ;  /* 0x0000001e1d087819 */ /* 0x141fe40000010e1d */
[----:B------:R-:W-:Y:S01]  /*2150*/  SHF.L.W.U32.HI R9, R29, 0x13, R29 ;  /* 0x000000131d097819 */ /* 0x000fe20000010e1d */
[----:B------:R-:W-:-:S05]  /*2160*/  VIADD R31, R31, 0x4 ;  /* 0x000000041f1f7836 */ /* 0x000fca0000000000 */
[----:B------:R-:W-:Y:S02]  /*2170*/  ISETP.NE.AND P0, PT, R31, 0x40, PT ;  /* 0x000000401f00780c */ /* 0x000fe40003f05270 */
[----:B--2---:R-:W-:-:S05]  /*2180*/  IADD3 R4, PT, PT, R4, R32, R33 ;  /* 0x0000002004047210 */ /* 0x004fca0007ffe021 */
[----:B------:R-:W-:-:S05]  /*2190*/  IMAD.IADD R11, R4, 0x1, R17 ;  /* 0x00000001040b7824 */ /* 0x000fca00078e0211 */
[C-C-:B------:R-:W-:Y:S02]  /*21a0*/  SHF.L.W.U32.HI R17, R11.reuse, 0x1a, R11.reuse ;  /* 0x0000001a0b117819 */ /* 0x140fe40000010e0b */
[C-C-:B------:R-:W-:Y:S02]  /*21b0*/  SHF.L.W.U32.HI R32, R11.reuse, 0x15, R11.reuse ;  /* 0x000000150b207819 */ /* 0x140fe40000010e0b */
[----:B------:R-:W-:-:S04]  /*21c0*/  SHF.L.W.U32.HI R33, R11, 0x7, R11 ;  /* 0x000000070b217819 */ /* 0x000fc80000010e0b */
[----:B------:R-:W-:Y:S02]  /*21d0*/  LOP3.LUT R17, R33, R17, R32, 0x96, !PT ;  /* 0x0000001121117212 */ /* 0x000fe400078e9620 */
[----:B------:R-:W-:-:S04]  /*21e0*/  LOP3.LUT R32, R19, R11, R10, 0xb8, !PT ;  /* 0x0000000b13207212 */ /* 0x000fc800078eb80a */
[----:B------:R-:W-:Y:S02]  /*21f0*/  IADD3 R32, PT, PT, R16, R17, R32 ;  /* 0x0000001110207210 */ /* 0x000fe40007ffe020 */
[----:B------:R-:W-:Y:S02]  /*2200*/  SHF.L.W.U32.HI R16, R29, 0xa, R29 ;  /* 0x0000000a1d107819 */ /* 0x000fe40000010e1d */
[----:B---3--:R-:W-:Y:S02]  /*2210*/  IADD3 R5, PT, PT, R5, R32, R28 ;  /* 0x0000002005057210 */ /* 0x008fe40007ffe01c */
[----:B------:R-:W-:Y:S02]  /*2220*/  LOP3.LUT R9, R16, R8, R9, 0x96, !PT ;  /* 0x0000000810097212 */ /* 0x000fe400078e9609 */
[----:B------:R-:W-:Y:S01]  /*2230*/  LOP3.LUT R17, R18, R22, R29, 0xe8, !PT ;  /* 0x0000001612117212 */ /* 0x000fe200078ee81d */
[----:B------:R-:W-:-:S03]  /*2240*/  IMAD.IADD R16, R5, 0x1, R22 ;  /* 0x0000000105107824 */ /* 0x000fc600078e0216 */
[----:B------:R-:W-:Y:S02]  /*2250*/  IADD3 R17, PT, PT, R4, R9, R17 ;  /* 0x0000000904117210 */ /* 0x000fe40007ffe011 */
[C-C-:B------:R-:W-:Y:S02]  /*2260*/  SHF.L.W.U32.HI R22, R16.reuse, 0x1a, R16.reuse ;  /* 0x0000001a10167819 */ /* 0x140fe40000010e10 */
[C-C-:B------:R-:W-:Y:S02]  /*2270*/  SHF.L.W.U32.HI R4, R17.reuse, 0x1e, R17.reuse ;  /* 0x0000001e11047819 */ /* 0x140fe40000010e11 */
[C-C-:B------:R-:W-:Y:S02]  /*2280*/  SHF.L.W.U32.HI R9, R17.reuse, 0x13, R17.reuse ;  /* 0x0000001311097819 */ /* 0x140fe40000010e11 */
[----:B------:R-:W-:Y:S02]  /*2290*/  SHF.L.W.U32.HI R8, R17, 0xa, R17 ;  /* 0x0000000a11087819 */ /* 0x000fe40000010e11 */
[----:B------:R-:W-:-:S02]  /*22a0*/  SHF.L.W.U32.HI R33, R16, 0x15, R16 ;  /* 0x0000001510217819 */ /* 0x000fc40000010e10 */
[----:B------:R-:W-:Y:S02]  /*22b0*/  SHF.L.W.U32.HI R28, R16, 0x7, R16 ;  /* 0x00000007101c7819 */ /* 0x000fe40000010e10 */
[----:B------:R-:W-:Y:S02]  /*22c0*/  LOP3.LUT R4, R8, R4, R9, 0x96, !PT ;  /* 0x0000000408047212 */ /* 0x000fe400078e9609 */
[----:B------:R-:W-:Y:S02]  /*22d0*/  LOP3.LUT R28, R28, R22, R33, 0x96, !PT ;  /* 0x000000161c1c7212 */ /* 0x000fe400078e9621 */
[----:B------:R-:W-:Y:S02]  /*22e0*/  LOP3.LUT R8, R10, R16, R11, 0xb8, !PT ;  /* 0x000000100a087212 */ /* 0x000fe400078eb80b */
[----:B------:R-:W-:Y:S02]  /*22f0*/  LOP3.LUT R22, R29, R18, R17, 0xe8, !PT ;  /* 0x000000121d167212 */ /* 0x000fe400078ee811 */
[----:B------:R-:W-:-:S02]  /*2300*/  IADD3 R8, PT, PT, R19, R28, R8 ;  /* 0x0000001c13087210 */ /* 0x000fc40007ffe008 */
[----:B------:R-:W-:Y:S02]  /*2310*/  IADD3 R22, PT, PT, R5, R4, R22 ;  /* 0x0000000405167210 */ /* 0x000fe40007ffe016 */
[----:B----4-:R-:W-:Y:S02]  /*2320*/  IADD3 R35, PT, PT, R6, R8, R35 ;  /* 0x0000000806237210 */ /* 0x010fe40007ffe023 */
[C-C-:B------:R-:W-:Y:S02]  /*2330*/  SHF.L.W.U32.HI R4, R22.reuse, 0x1e, R22.reuse ;  /* 0x0000001e16047819 */ /* 0x140fe40000010e16 */
[C---:B------:R-:W-:Y:S01]  /*2340*/  SHF.L.W.U32.HI R5, R22.reuse, 0x13, R22 ;  /* 0x0000001316057819 */ /* 0x040fe20000010e16 */
[----:B------:R-:W-:Y:S01]  /*2350*/  IMAD.IADD R19, R35, 0x1, R18 ;  /* 0x0000000123137824 */ /* 0x000fe200078e0212 */
[--C-:B------:R-:W-:Y:S02]  /*2360*/  SHF.L.W.U32.HI R6, R22, 0xa, R22.reuse ;  /* 0x0000000a16067819 */ /* 0x100fe40000010e16 */
[----:B------:R-:W-:-:S02]  /*2370*/  LOP3.LUT R18, R17, R29, R22, 0xe8, !PT ;  /* 0x0000001d11127212 */ /* 0x000fc400078ee816 */
[----:B------:R-:W-:Y:S02]  /*2380*/  LOP3.LUT R4, R6, R4, R5, 0x96, !PT ;  /* 0x0000000406047212 */ /* 0x000fe400078e9605 */
[C-C-:B------:R-:W-:Y:S02]  /*2390*/  SHF.L.W.U32.HI R5, R19.reuse, 0x1a, R19.reuse ;  /* 0x0000001a13057819 */ /* 0x140fe40000010e13 */
[C-C-:B------:R-:W-:Y:S02]  /*23a0*/  SHF.L.W.U32.HI R6, R19.reuse, 0x15, R19.reuse ;  /* 0x0000001513067819 */ /* 0x140fe40000010e13 */
[----:B------:R-:W-:Y:S02]  /*23b0*/  SHF.L.W.U32.HI R8, R19, 0x7, R19 ;  /* 0x0000000713087819 */ /* 0x000fe40000010e13 */
[----:B------:R-:W-:Y:S02]  /*23c0*/  IADD3 R18, PT, PT, R35, R4, R18 ;  /* 0x0000000423127210 */ /* 0x000fe40007ffe012 */
[----:B------:R-:W-:-:S02]  /*23d0*/  LOP3.LUT R5, R8, R5, R6, 0x96, !PT ;  /* 0x0000000508057212 */ /* 0x000fc400078e9606 */
[----:B------:R-:W-:Y:S02]  /*23e0*/  LOP3.LUT R4, R11, R19, R16, 0xb8, !PT ;  /* 0x000000130b047212 */ /* 0x000fe400078eb810 */
[----:B------:R-:W-:Y:S02]  /*23f0*/  SHF.L.W.U32.HI R6, R18, 0x1e, R18 ;  /* 0x0000001e12067819 */ /* 0x000fe40000010e12 */
[----:B------:R-:W-:Y:S02]  /*2400*/  IADD3 R4, PT, PT, R10, R5, R4 ;  /* 0x000000050a047210 */ /* 0x000fe40007ffe004 */
[C-C-:B------:R-:W-:Y:S02]  /*2410*/  SHF.L.W.U32.HI R9, R18.reuse, 0x13, R18.reuse ;  /* 0x0000001312097819 */ /* 0x140fe40000010e12 */
[----:B------:R-:W-:Y:S02]  /*2420*/  SHF.L.W.U32.HI R8, R18, 0xa, R18 ;  /* 0x0000000a12087819 */ /* 0x000fe40000010e12 */
[----:B-----5:R-:W-:-:S02]  /*2430*/  IADD3 R4, PT, PT, R7, R4, R30 ;  /* 0x0000000407047210 */ /* 0x020fc40007ffe01e */
[----:B------:R-:W-:Y:S02]  /*2440*/  LOP3.LUT R9, R8, R6, R9, 0x96, !PT ;  /* 0x0000000608097212 */ /* 0x000fe400078e9609 */
[----:B------:R-:W-:Y:S01]  /*2450*/  LOP3.LUT R5, R22, R17, R18, 0xe8, !PT ;  /* 0x0000001116057212 */ /* 0x000fe200078ee812 */
[----:B------:R-:W-:-:S03]  /*2460*/  IMAD.IADD R10, R4, 0x1, R29 ;  /* 0x00000001040a7824 */ /* 0x000fc600078e021d */
[----:B------:R-:W-:Y:S01]  /*2470*/  IADD3 R29, PT, PT, R4, R9, R5 ;  /* 0x00000009041d7210 */ /* 0x000fe20007ffe005 */
[----:B------:R-:W-:Y:S06]  /*2480*/  @P0 BRA `(.L_x_2) ;  /* 0xfffffff800f40947 */ /* 0x000fec000383ffff */
[----:B------:R-:W-:Y:S01]  /*2490*/  IADD3 R23, P0, PT, R23, -0x40, RZ ;  /* 0xffffffc017177810 */ /* 0x000fe20007f1e0ff */
[----:B------:R-:W-:Y:S01]  /*24a0*/  IMAD.IADD R25, R29, 0x1, R25 ;  /* 0x000000011d197824 */ /* 0x000fe200078e0219 */
[----:B------:R-:W-:Y:S01]  /*24b0*/  IADD3 R26, P1, PT, R26, 0x40, RZ ;  /* 0x000000401a1a7810 */ /* 0x000fe20007f3e0ff */
[----:B------:R-:W-:Y:S01]  /*24c0*/  IMAD.IADD R24, R18, 0x1, R24 ;  /* 0x0000000112187824 */ /* 0x000fe200078e0218 */
[----:B------:R-:W-:Y:S01]  /*24d0*/  IADD3.X R21, PT, PT, R21, -0x1, RZ, P0, !PT ;  /* 0xffffffff15157810 */ /* 0x000fe200007fe4ff */
[----:B------:R-:W-:Y:S01]  /*24e0*/  IMAD.IADD R15, R22, 0x1, R15 ;  /* 0x00000001160f7824 */ /* 0x000fe200078e020f */
[----:B------:R-:W-:Y:S01]  /*24f0*/  ISETP.GT.U32.AND P0, PT, R23, 0x3f, PT ;  /* 0x0000003f1700780c */ /* 0x000fe20003f04070 */
[----:B------:R-:W-:Y:S02]  /*2500*/  IMAD.IADD R14, R17, 0x1, R14 ;  /* 0x00000001110e7824 */ /* 0x000fe400078e020e */
[----:B------:R-:W-:Y:S01]  /*2510*/  IMAD.IADD R13, R10, 0x1, R13 ;  /* 0x000000010a0d7824 */ /* 0x000fe200078e020d */
[----:B------:R-:W-:Y:S01]  /*2520*/  ISETP.GT.U32.AND.EX P0, PT, R21, RZ, PT, P0 ;  /* 0x000000ff1500720c */ /* 0x000fe20003f04100 */
[----:B------:R-:W-:-:S02]  /*2530*/  IMAD.IADD R12, R19, 0x1, R12 ;  /* 0x00000001130c7824 */ /* 0x000fc400078e020c */
[----:B------:R-:W-:Y:S02]  /*2540*/  IMAD.IADD R3, R16, 0x1, R3 ;  /* 0x0000000110037824 */ /* 0x000fe400078e0203 */
[----:B------:R-:W-:Y:S02]  /*2550*/  IMAD.IADD R2, R11, 0x1, R2 ;  /* 0x000000010b027824 */ /* 0x000fe400078e0202 */
[----:B------:R-:W-:-:S06]  /*2560*/  IMAD.X R27, RZ, RZ, R27, P1 ;  /* 0x000000ffff1b7224 */ /* 0x000fcc00008e061b */
[----:B------:R-:W-:Y:S05]  /*2570*/  @P0 BRA `(.L_x_3) ;  /* 0xffffffdc00200947 */ /* 0x000fea000383ffff */
.L_x_0:
[----:B------:R-:W-:-:S04]  /*2580*/  ISETP.NE.U32.AND P0, PT, R23, RZ, PT ;  /* 0x000000ff1700720c */ /* 0x000fc80003f05070 */
[----:B------:R-:W-:-:S13]  /*2590*/  ISETP.NE.AND.EX P0, PT, R21, RZ, PT, P0 ;  /* 0x000000ff1500720c */ /* 0x000fda0003f05300 */
[----:B------:R-:W-:Y:S05]  /*25a0*/  @!P0 BRA `(.L_x_4) ;  /* 0x0000000000f08947 */ /* 0x000fea0003800000 */
[----:B------:R-:W-:Y:S01]  /*25b0*/  ISETP.GT.U32.AND P0, PT, R23, RZ, PT ;  /* 0x000000ff1700720c */ /* 0x000fe20003f04070 */
[----:B------:R-:W-:Y:S02]  /*25c0*/  IMAD.MOV.U32 R4, RZ, RZ, RZ ;  /* 0x000000ffff047224 */ /* 0x000fe400078e00ff */
[----:B------:R-:W-:Y:S01]  /*25d0*/  IMAD.MOV.U32 R10, RZ, RZ, RZ ;  /* 0x000000ffff0a7224 */ /* 0x000fe200078e00ff */
[----:B------:R-:W-:-:S13]  /*25e0*/  ISETP.GT.U32.AND.EX P0, PT, R21, RZ, PT, P0 ;  /* 0x000000ff1500720c */ /* 0x000fda0003f04100 */
[----:B------:R-:W-:-:S05]  /*25f0*/  @!P0 IADD3 R6, P1, PT, R26, R4, RZ ;  /* 0x000000041a068210 */ /* 0x000fca0007f3e0ff */
[----:B----4-:R-:W-:-:S05]  /*2600*/  @!P0 IMAD.X R7, R27, 0x1, R10, P1 ;  /* 0x000000011b078824 */ /* 0x010fca00008e060a */
[----:B------:R-:W2:Y:S01]  /*2610*/  @!P0 LDG.E.U8 R6, desc[UR6][R6.64] ;  /* 0x0000000606068981 */ /* 0x000ea2000c1e1100 */
[----:B------:R-:W-:Y:S02]  /*2620*/  @!P0 IMAD.IADD R5, R1, 0x1, R4 ;  /* 0x0000000101058824 */ /* 0x000fe400078e0204 */
[----:B------:R-:W-:Y:S02]  /*2630*/  @!P0 IMAD.MOV.U32 R4, RZ, RZ, 0x1 ;  /* 0x00000001ff048424 */ /* 0x000fe400078e00ff */
[----:B------:R-:W-:-:S03]  /*2640*/  @!P0 IMAD.MOV.U32 R10, RZ, RZ, RZ ;  /* 0x000000ffff0a8224 */ /* 0x000fc600078e00ff */
[CC--:B------:R-:W-:Y:S02]  /*2650*/  IADD3 R8, P3, PT, R23.reuse, -R4.reuse, RZ ;  /* 0x8000000417087210 */ /* 0x0c0fe40007f7e0ff */
[----:B------:R-:W-:Y:S02]  /*2660*/  ISETP.GT.U32.AND P2, PT, R23, R4, PT ;  /* 0x000000041700720c */ /* 0x000fe40003f44070 */
[----:B------:R-:W-:Y:S01]  /*2670*/  ISETP.LE.U32.AND P1, PT, R8, 0x3, PT ;  /* 0x000000030800780c */ /* 0x000fe20003f23070 */
[C---:B------:R-:W-:Y:S01]  /*2680*/  IMAD.X R8, R21.reuse, 0x1, ~R10, P3 ;  /* 0x0000000115087824 */ /* 0x040fe200018e0e0a */
[----:B------:R-:W-:-:S04]  /*2690*/  ISETP.GT.U32.AND.EX P2, PT, R21, R10, PT, P2 ;  /* 0x0000000a1500720c */ /* 0x000fc80003f44120 */
[----:B------:R-:W-:Y:S01]  /*26a0*/  ISETP.LE.U32.OR.EX P1, PT, R8, RZ, !P2, P1 ;  /* 0x000000ff0800720c */ /* 0x000fe20005723510 */
[----:B--2---:R0:W-:-:S12]  /*26b0*/  @!P0 STL.U8 [R5+0x100], R6 ;  /* 0x0001000605008387 */ /* 0x0041d80000100000 */
[----:B------:R-:W-:Y:S05]  /*26c0*/  @P1 BRA `(.L_x_5) ;  /* 0x00000000004c1947 */ /* 0x000fea0003800000 */
[----:B------:R-:W-:Y:S02]  /*26d0*/  IADD3 R17, P1, PT, R23, -0x3, RZ ;  /* 0xfffffffd17117810 */ /* 0x000fe40007f3e0ff */
[----:B------:R-:W-:Y:S02]  /*26e0*/  PLOP3.LUT P0, PT, PT, PT, PT, 0x8, 0x80 ;  /* 0x000000000080781c */ /* 0x000fe40003f0e170 */
[----:B------:R-:W-:-:S11]  /*26f0*/  IADD3.X R19, PT, PT, R21, -0x1, RZ, P1, !PT ;  /* 0xffffffff15137810 */ /* 0x000fd60000ffe4ff */
.L_x_6:
[----:B0-----:R-:W-:-:S05]  /*2700*/  IADD3 R6, P1, PT, R26, R4, RZ ;  /* 0x000000041a067210 */ /* 0x001fca0007f3e0ff */
[----:B------:R-:W-:-:S05]  /*2710*/  IMAD.X R7, R27, 0x1, R10, P1 ;  /* 0x000000011b077824 */ /* 0x000fca00008e060a */
[----:B-1----:R-:W2:Y:S04]  /*2720*/  LDG.E.U8 R5, desc[UR6][R6.64] ;  /* 0x0000000606057981 */ /* 0x002ea8000c1e1100 */
[----:B------:R-:W3:Y:S04]  /*2730*/  LDG.E.U8 R8, desc[UR6][R6.64+0x1] ;  /* 0x0000010606087981 */ /* 0x000ee8000c1e1100 */
[----:B------:R-:W4:Y:S04]  /*2740*/  LDG.E.U8 R9, desc[UR6][R6.64+0x2] ;  /* 0x0000020606097981 */ /* 0x000f28000c1e1100 */
[----:B------:R-:W5:Y:S01]  /*2750*/  LDG.E.U8 R11, desc[UR6][R6.64+0x3] ;  /* 0x00000306060b7981 */ /* 0x000f62000c1e1100 */
[----:B------:R-:W-:Y:S01]  /*2760*/  IMAD.IADD R16, R1, 0x1, R4 ;  /* 0x0000000101107824 */ /* 0x000fe200078e0204 */
[----:B------:R-:W-:-:S05]  /*2770*/  IADD3 R4, P1, PT, R4, 0x4, RZ ;  /* 0x0000000404047810 */ /* 0x000fca0007f3e0ff */
[----:B------:R-:W-:Y:S01]  /*2780*/  IMAD.X R10, RZ, RZ, R10, P1 ;  /* 0x000000ffff0a7224 */ /* 0x000fe200008e060a */
[----:B------:R-:W-:-:S04]  /*2790*/  ISETP.GE.U32.AND P1, PT, R4, R17, PT ;  /* 0x000000110400720c */ /* 0x000fc80003f26070 */
[----:B------:R-:W-:Y:S01]  /*27a0*/  ISETP.GE.U32.AND.EX P1, PT, R10, R19, PT, P1 ;  /* 0x000000130a00720c */ /* 0x000fe20003f26110 */
[----:B--2---:R1:W-:Y:S04]  /*27b0*/  STL.U8 [R16+0x100], R5 ;  /* 0x0001000510007387 */ /* 0x0043e80000100000 */
[----:B---3--:R1:W-:Y:S04]  /*27c0*/  STL.U8 [R16+0x101], R8 ;  /* 0x0001010810007387 */ /* 0x0083e80000100000 */
[----:B----4-:R1:W-:Y:S04]  /*27d0*/  STL.U8 [R16+0x102], R9 ;  /* 0x0001020910007387 */ /* 0x0103e80000100000 */
[----:B-----5:R1:W-:Y:S01]  /*27e0*/  STL.U8 [R16+0x103], R11 ;  /* 0x0001030b10007387 */ /* 0x0203e20000100000 */
[----:B------:R-:W-:Y:S05]  /*27f0*/  @!P1 BRA `(.L_x_6) ;  /* 0xfffffffc00c09947 */ /* 0x000fea000383ffff */
.L_x_5:
[CC--:B01----:R-:W-:Y:S02]  /*2800*/  IADD3 R5, P3, PT, R23.reuse, -R4.reuse, RZ ;  /* 0x8000000417057210 */ /* 0x0c3fe40007f7e0ff */
[----:B------:R-:W-:Y:S02]  /*2810*/  ISETP.GT.U32.AND P2, PT, R23, R4, PT ;  /* 0x000000041700720c */ /* 0x000fe40003f44070 */
[----:B------:R-:W-:Y:S01]  /*2820*/  ISETP.LE.U32.AND P1, PT, R5, 0x1, PT ;  /* 0x000000010500780c */ /* 0x000fe20003f23070 */
[C---:B------:R-:W-:Y:S01]  /*2830*/  IMAD.X R5, R21.reuse, 0x1, ~R10, P3 ;  /* 0x0000000115057824 */ /* 0x040fe200018e0e0a */
[----:B------:R-:W-:-:S04]  /*2840*/  ISETP.GT.U32.AND.EX P2, PT, R21, R10, PT, P2 ;  /* 0x0000000a1500720c */ /* 0x000fc80003f44120 */
[----:B------:R-:W-:-:S13]  /*2850*/  ISETP.LE.U32.OR.EX P1, PT, R5, RZ, !P2, P1 ;  /* 0x000000ff0500720c */ /* 0x000fda0005723510 */
[----:B------:R-:W-:Y:S01]  /*2860*/  @!P1 IADD3 R6, P3, PT, R26, R4, RZ ;  /* 0x000000041a069210 */ /* 0x000fe20007f7e0ff */
[----:B------:R-:W-:Y:S01]  /*2870*/  @!P1 IMAD.IADD R16, R1, 0x1, R4 ;  /* 0x0000000101109824 */ /* 0x000fe200078e0204 */
[----:B------:R-:W-:Y:S02]  /*2880*/  @!P1 IADD3 R4, P2, PT, R4, 0x2, RZ ;  /* 0x0000000204049810 */ /* 0x000fe40007f5e0ff */
[----:B------:R-:W-:Y:S01]  /*2890*/  @!P1 PLOP3.LUT P0, PT, PT, PT, PT, 0x8, 0x80 ;  /* 0x000000000080981c */ /* 0x000fe20003f0e170 */
[--C-:B------:R-:W-:Y:S02]  /*28a0*/  @!P1 IMAD.X R7, R27, 0x1, R10.reuse, P3 ;  /* 0x000000011b079824 */ /* 0x100fe400018e060a */
[----:B------:R-:W-:Y:S01]  /*28b0*/  @!P1 IMAD.X R10, RZ, RZ, R10, P2 ;  /* 0x000000ffff0a9224 */ /* 0x000fe200010e060a */
[----:B------:R-:W-:Y:S02]  /*28c0*/  ISETP.LT.U32.AND P2, PT, R4, R23, PT ;  /* 0x000000170400720c */ /* 0x000fe40003f41070 */
[----:B------:R-:W2:Y:S02]  /*28d0*/  @!P1 LDG.E.U8 R5, desc[UR6][R6.64] ;  /* 0x0000000606059981 */ /* 0x000ea4000c1e1100 */
[----:B------:R-:W-:-:S13]  /*28e0*/  ISETP.LT.U32.OR.EX P0, PT, R10, R21, P0, P2 ;  /* 0x000000150a00720c */ /* 0x000fda0000701520 */
[----:B------:R-:W-:-:S05]  /*28f0*/  @P0 IADD3 R8, P2, PT, R26, R4, RZ ;  /* 0x000000041a080210 */ /* 0x000fca0007f5e0ff */
[----:B------:R-:W-:Y:S02]  /*2900*/  @P0 IMAD.X R9, R27, 0x1, R10, P2 ;  /* 0x000000011b090824 */ /* 0x000fe400010e060a */
[----:B------:R-:W3:Y:S04]  /*2910*/  @!P1 LDG.E.U8 R10, desc[UR6][R6.64+0x1] ;  /* 0x00000106060a9981 */ /* 0x000ee8000c1e1100 */
[----:B------:R-:W4:Y:S01]  /*2920*/  @P0 LDG.E.U8 R8, desc[UR6][R8.64] ;  /* 0x0000000608080981 */ /* 0x000f22000c1e1100 */
[----:B------:R-:W-:-:S03]  /*2930*/  @P0 IMAD.IADD R11, R1, 0x1, R4 ;  /* 0x00000001010b0824 */ /* 0x000fc600078e0204 */
[----:B--2---:R0:W-:Y:S04]  /*2940*/  @!P1 STL.U8 [R16+0x100], R5 ;  /* 0x0001000510009387 */ /* 0x0041e80000100000 */
[----:B---3--:R0:W-:Y:S04]  /*2950*/  @!P1 STL.U8 [R16+0x101], R10 ;  /* 0x0001010a10009387 */ /* 0x0081e80000100000 */
[----:B----4-:R0:W-:Y:S02]  /*2960*/  @P0 STL.U8 [R11+0x100], R8 ;  /* 0x000100080b000387 */ /* 0x0101e40000100000 */
.L_x_4:
[----:B0-----:R-:W-:Y:S01]  /*2970*/  IMAD.MOV.U32 R5, RZ, RZ, 0x80 ;  /* 0x00000080ff057424 */ /* 0x001fe200078e00ff */
[----:B------:R-:W-:Y:S01]  /*2980*/  ISETP.GT.U32.AND P0, PT, R23, 0x37, PT ;  /* 0x000000371700780c */ /* 0x000fe20003f04070 */
[----:B------:R-:W-:-:S03]  /*2990*/  IMAD.IADD R4, R1, 0x1, R23 ;  /* 0x0000000101047824 */ /* 0x000fc600078e0217 */
[----:B------:R-:W-:Y:S02]  /*29a0*/  ISETP.GT.U32.AND.EX P0, PT, R21, RZ, PT, P0 ;  /* 0x000000ff1500720c */ /* 0x000fe40003f04100 */
[----:B------:R0:W-:Y:S11]  /*29b0*/  STL.U8 [R4+0x100], R5 ;  /* 0x0001000504007387 */ /* 0x0001f60000100000 */
[----:B0-----:R-:W-:Y:S05]  /*29c0*/  @P0 BRA `(.L_x_7) ;  /* 0x0000000800d00947 */ /* 0x001fea0003800000 */
[----:B------:R-:W-:-:S04]  /*29d0*/  ISETP.NE.U32.AND P0, PT, R23, 0x37, PT ;  /* 0x000000371700780c */ /* 0x000fc80003f05070 */
[----:B------:R-:W-:-:S13]  /*29e0*/  ISETP.NE.AND.EX P0, PT, R21, RZ, PT, P0 ;  /* 0x000000ff1500720c */ /* 0x000fda0003f05300 */
[----:B------:R-:W-:Y:S05]  /*29f0*/  @!P0 BRA `(.L_x_8) ;  /* 0x0000000000b88947 */ /* 0x000fea0003800000 */
[C---:B------:R-:W-:Y:S01]  /*2a00*/  IADD3 R8, P0, PT, -R23.reuse, 0x37, RZ ;  /* 0x0000003717087810 */ /* 0x040fe20007f1e1ff */
[----:B------:R-:W-:Y:S02]  /*2a10*/  IMAD.IADD R20, R23, 0x1, R20 ;  /* 0x0000000117147824 */ /* 0x000fe400078e0214 */
[----:B------:R-:W-:Y:S02]  /*2a20*/  IMAD.MOV.U32 R5, RZ, RZ, RZ ;  /* 0x000000ffff057224 */ /* 0x000fe400078e00ff */
[----:B------:R-:W-:Y:S01]  /*2a30*/  IMAD.X R21, RZ, RZ, ~R21, P0 ;  /* 0x000000ffff157224 */ /* 0x000fe200000e0e15 */
[----:B------:R-:W-:Y:S01]  /*2a40*/  ISETP.GT.U32.AND P0, PT, R8, RZ, PT ;  /* 0x000000ff0800720c */ /* 0x000fe20003f04070 */
[----:B------:R-:W-:-:S03]  /*2a50*/  IMAD.MOV.U32 R6, RZ, RZ, RZ ;  /* 0x000000ffff067224 */ /* 0x000fc600078e00ff */
[----:B------:R-:W-:-:S13]  /*2a60*/  ISETP.GT.U32.AND.EX P0, PT, R21, RZ, PT, P0 ;  /* 0x000000ff1500720c */ /* 0x000fda0003f04100 */
[----:B------:R-:W-:Y:S02]  /*2a70*/  @!P0 IMAD.IADD R4, R5, 0x1, R20 ;  /* 0x0000000105048824 */ /* 0x000fe400078e0214 */
[----:B------:R-:W-:-:S03]  /*2a80*/  @!P0 IMAD.MOV.U32 R5, RZ, RZ, 0x1 ;  /* 0x00000001ff058424 */ /* 0x000fc600078e00ff */
[----:B------:R0:W-:Y:S02]  /*2a90*/  @!P0 STL.U8 [R4+0x1], RZ ;  /* 0x000001ff04008387 */ /* 0x0001e40000100000 */
[----:B------:R-:W-:Y:S02]  /*2aa0*/  IADD3 R7, P3, PT, -R5, R8, RZ ;  /* 0x0000000805077210 */ /* 0x000fe40007f7e1ff */
[----:B------:R-:W-:Y:S02]  /*2ab0*/  ISETP.GT.U32.AND P2, PT, R8, R5, PT ;  /* 0x000000050800720c */ /* 0x000fe40003f44070 */
[----:B------:R-:W-:Y:S01]  /*2ac0*/  ISETP.LE.U32.AND P1, PT, R7, 0x3, PT ;  /* 0x000000030700780c */ /* 0x000fe20003f23070 */
[C---:B------:R-:W-:Y:S01]  /*2ad0*/  IMAD.X R7, R21.reuse, 0x1, ~R6, P3 ;  /* 0x0000000115077824 */ /* 0x040fe200018e0e06 */
[----:B------:R-:W-:-:S04]  /*2ae0*/  ISETP.GT.U32.AND.EX P2, PT, R21, R6, PT, P2 ;  /* 0x000000061500720c */ /* 0x000fc80003f44120 */
[----:B------:R-:W-:-:S13]  /*2af0*/  ISETP.LE.U32.OR.EX P1, PT, R7, RZ, !P2, P1 ;  /* 0x000000ff0700720c */ /* 0x000fda0005723510 */
[----:B0-----:R-:W-:Y:S05]  /*2b00*/  @P1 BRA `(.L_x_9) ;  /* 0x0000000000341947 */ /* 0x001fea0003800000 */
[----:B------:R-:W-:Y:S02]  /*2b10*/  IADD3 R10, P1, PT, R8, -0x3, RZ ;  /* 0xfffffffd080a7810 */ /* 0x000fe40007f3e0ff */
[----:B------:R-:W-:Y:S02]  /*2b20*/  PLOP3.LUT P0, PT, PT, PT, PT, 0x8, 0x80 ;  /* 0x000000000080781c */ /* 0x000fe40003f0e170 */
[----:B------:R-:W-:-:S11]  /*2b30*/  IADD3.X R7, PT, PT, R21, -0x1, RZ, P1, !PT ;  /* 0xffffffff15077810 */ /* 0x000fd60000ffe4ff */
.L_x_10:
[C---:B0-----:R-:W-:Y:S01]  /*2b40*/  IMAD.IADD R4, R5.reuse, 0x1, R20 ;  /* 0x0000000105047824 */ /* 0x041fe200078e0214 */
[----:B------:R-:W-:-:S04]  /*2b50*/  IADD3 R5, P1, PT, R5, 0x4, RZ ;  /* 0x0000000405057810 */ /* 0x000fc80007f3e0ff */
[----:B------:R0:W-:Y:S01]  /*2b60*/  STL.U8 [R4+0x1], RZ ;  /* 0x000001ff04007387 */ /* 0x0001e20000100000 */
[----:B------:R-:W-:Y:S01]  /*2b70*/  IMAD.X R6, RZ, RZ, R6, P1 ;  /* 0x000000ffff067224 */ /* 0x000fe200008e0606 */
[----:B------:R-:W-:Y:S02]  /*2b80*/  ISETP.GE.U32.AND P1, PT, R5, R10, PT ;  /* 0x0000000a0500720c */ /* 0x000fe40003f26070 */
[----:B------:R0:W-:Y:S02]  /*2b90*/  STL.U8 [R4+0x2], RZ ;  /* 0x000002ff04007387 */ /* 0x0001e40000100000 */
[----:B------:R-:W-:Y:S02]  /*2ba0*/  ISETP.GE.U32.AND.EX P1, PT, R6, R7, PT, P1 ;  /* 0x000000070600720c */ /* 0x000fe40003f26110 */
[----:B------:R0:W-:Y:S04]  /*2bb0*/  STL.U8 [R4+0x3], RZ ;  /* 0x000003ff04007387 */ /* 0x0001e80000100000 */
[----:B------:R0:W-:Y:S07]  /*2bc0*/  STL.U8 [R4+0x4], RZ ;  /* 0x000004ff04007387 */ /* 0x0001ee0000100000 */
[----:B------:R-:W-:Y:S05]  /*2bd0*/  @!P1 BRA `(.L_x_10) ;  /* 0xfffffffc00d89947 */ /* 0x000fea000383ffff */
.L_x_9:
[----:B0-----:R-:W-:Y:S02]  /*2be0*/  IADD3 R4, P3, PT, -R5, R8, RZ ;  /* 0x0000000805047210 */ /* 0x001fe40007f7e1ff */
[----:B------:R-:W-:Y:S02]  /*2bf0*/  ISETP.GT.U32.AND P2, PT, R8, R5, PT ;  /* 0x000000050800720c */ /* 0x000fe40003f44070 */
[----:B------:R-:W-:Y:S01]  /*2c00*/  ISETP.LE.U32.AND P1, PT, R4, 0x1, PT ;  /* 0x000000010400780c */ /* 0x000fe20003f23070 */
[C---:B------:R-:W-:Y:S01]  /*2c10*/  IMAD.X R4, R21.reuse, 0x1, ~R6, P3 ;  /* 0x0000000115047824 */ /* 0x040fe200018e0e06 */
[----:B------:R-:W-:-:S04]  /*2c20*/  ISETP.GT.U32.AND.EX P2, PT, R21, R6, PT, P2 ;  /* 0x000000061500720c */ /* 0x000fc80003f44120 */
[----:B------:R-:W-:-:S13]  /*2c30*/  ISETP.LE.U32.OR.EX P1, PT, R4, RZ, !P2, P1 ;  /* 0x000000ff0400720c */ /* 0x000fda0005723510 */
[C---:B------:R-:W-:Y:S01]  /*2c40*/  @!P1 IMAD.IADD R7, R5.reuse, 0x1, R20 ;  /* 0x0000000105079824 */ /* 0x040fe200078e0214 */
[----:B------:R-:W-:Y:S02]  /*2c50*/  @!P1 IADD3 R5, P3, PT, R5, 0x2, RZ ;  /* 0x0000000205059810 */ /* 0x000fe40007f7e0ff */
[----:B------:R-:W-:Y:S02]  /*2c60*/  @!P1 PLOP3.LUT P0, PT, PT, PT, PT, 0x8, 0x80 ;  /* 0x000000000080981c */ /* 0x000fe40003f0e170 */
[----:B------:R-:W-:Y:S01]  /*2c70*/  ISETP.LT.U32.AND P2, PT, R5, R8, PT ;  /* 0x000000080500720c */ /* 0x000fe20003f41070 */
[----:B------:R-:W-:Y:S01]  /*2c80*/  @!P1 IMAD.X R6, RZ, RZ, R6, P3 ;  /* 0x000000ffff069224 */ /* 0x000fe200018e0606 */
[----:B------:R0:W-:Y:S04]  /*2c90*/  @!P1 STL.U8 [R7+0x1], RZ ;  /* 0x000001ff07009387 */ /* 0x0001e80000100000 */
[----:B------:R-:W-:Y:S01]  /*2ca0*/  ISETP.LT.U32.OR.EX P0, PT, R6, R21, P0, P2 ;  /* 0x000000150600720c */ /* 0x000fe20000701520 */
[----:B------:R0:W-:-:S12]  /*2cb0*/  @!P1 STL.U8 [R7+0x2], RZ ;  /* 0x000002ff07009387 */ /* 0x0001d80000100000 */
[----:B------:R-:W-:-:S05]  /*2cc0*/  @P0 IMAD.IADD R4, R5, 0x1, R20 ;  /* 0x0000000105040824 */ /* 0x000fca00078e0214 */
[----:B------:R0:W-:Y:S02]  /*2cd0*/  @P0 STL.U8 [R4+0x1], RZ ;  /* 0x000001ff04000387 */ /* 0x0001e40000100000 */
.L_x_8:
[----:B------:R-:W2:Y:S04]  /*2ce0*/  LDL.128 R16, [R1+0x100] ;  /* 0x0001000001107983 */ /* 0x000ea80000100c00 */
[----:B------:R-:W3:Y:S04]  /*2cf0*/  LDL.64 R20, [R1+0x130] ;  /* 0x0001300001147983 */ /* 0x000ee80000100a00 */
[----:B------:R-:W5:Y:S04]  /*2d00*/  LDL.128 R8, [R1+0x110] ;  /* 0x0001100001087983 */ /* 0x000f680000100c00 */
[----:B0-----:R-:W5:Y:S01]  /*2d10*/  LDL.128 R4, [R1+0x120] ;  /* 0x0001200001047983 */ /* 0x001f620000100c00 */
[----:B--2---:R-:W-:-:S02]  /*2d20*/  PRMT R23, R16, 0x7771, RZ ;  /* 0x0000777110177816 */ /* 0x004fc400000000ff */
[----:B------:R-:W-:Y:S02]  /*2d30*/  PRMT R22, R17, 0x7771, RZ ;  /* 0x0000777111167816 */ /* 0x000fe400000000ff */
[----:B---3--:R-:W-:Y:S01]  /*2d40*/  PRMT R31, R21, 0x7771, RZ ;  /* 0x00007771151f7816 */ /* 0x008fe200000000ff */
[----:B------:R-:W-:Y:S01]  /*2d50*/  IMAD.U32 R26, R23, 0x10000, RZ ;  /* 0x00010000171a7824 */ /* 0x000fe200078e00ff */
[----:B------:R-:W-:Y:S01]  /*2d60*/  PRMT R23, R16, 0x7770, RZ ;  /* 0x0000777010177816 */ /* 0x000fe200000000ff */
[----:B----4-:R-:W-:Y:S01]  /*2d70*/  IMAD.U32 R27, R22, 0x10000, RZ ;  /* 0x00010000161b7824 */ /* 0x010fe200078e00ff */
[----:B------:R-:W-:Y:S01]  /*2d80*/  PRMT R22, R17, 0x7770, RZ ;  /* 0x0000777011167816 */ /* 0x000fe200000000ff */
[----:B------:R-:W-:Y:S01]  /*2d90*/  IMAD.U32 R31, R31, 0x10000, RZ ;  /* 0x000100001f1f7824 */ /* 0x000fe200078e00ff */
[----:B------:R-:W-:Y:S02]  /*2da0*/  LOP3.LUT R26, R26, 0xff0000, RZ, 0xc0, !PT ;  /* 0x00ff00001a1a7812 */ /* 0x000fe400078ec0ff */
[----:B------:R-:W-:-:S02]  /*2db0*/  LOP3.LUT R27, R27, 0xff0000, RZ, 0xc0, !PT ;  /* 0x00ff00001b1b7812 */ /* 0x000fc400078ec0ff */
[----:B------:R-:W-:Y:S01]  /*2dc0*/  PRMT R28, R18, 0x7770, RZ ;  /* 0x00007770121c7816 */ /* 0x000fe200000000ff */
[----:B------:R-:W-:Y:S01]  /*2dd0*/  IMAD R23, R23, 0x1000000, R26 ;  /* 0x0100000017177824 */ /* 0x000fe200078e021a */
[C---:B------:R-:W-:Y:S01]  /*2de0*/  PRMT R26, R19.reuse, 0x7771, RZ ;  /* 0x00007771131a7816 */ /* 0x040fe200000000ff */
[----:B------:R-:W-:Y:S01]  /*2df0*/  IMAD R22, R22, 0x1000000, R27 ;  /* 0x0100000016167824 */ /* 0x000fe200078e021b */
[----:B------:R-:W-:Y:S02]  /*2e00*/  PRMT R27, R18, 0x7771, RZ ;  /* 0x00007771121b7816 */ /* 0x000fe400000000ff */
[----:B------:R-:W-:Y:S01]  /*2e10*/  PRMT R29, R19, 0x7770, RZ ;  /* 0x00007770131d7816 */ /* 0x000fe200000000ff */
[----:B------:R-:W-:Y:S01]  /*2e20*/  IMAD.U32 R26, R26, 0x10000, RZ ;  /* 0x000100001a1a7824 */ /* 0x000fe200078e00ff */
[----:B------:R-:W-:Y:S01]  /*2e30*/  PRMT R32, R21, 0x7770, RZ ;  /* 0x0000777015207816 */ /* 0x000fe200000000ff */
[----:B------:R-:W-:Y:S01]  /*2e40*/  IMAD.U32 R27, R27, 0x10000, RZ ;  /* 0x000100001b1b7824 */ /* 0x000fe200078e00ff */
[----:B------:R-:W-:-:S02]  /*2e50*/  LOP3.LUT R31, R31, 0xff0000, RZ, 0xc0, !PT ;  /* 0x00ff00001f1f7812 */ /* 0x000fc400078ec0ff */
[----:B------:R-:W-:Y:S02]  /*2e60*/  LOP3.LUT R30, R26, 0xff0000, RZ, 0xc0, !PT ;  /* 0x00ff00001a1e7812 */ /* 0x000fe400078ec0ff */
[----:B-----5:R-:W-:Y:S01]  /*2e70*/  PRMT R26, R8, 0x7771, RZ ;  /* 0x00007771081a7816 */ /* 0x020fe200000000ff */
[----:B------:R-:W-:Y:S01]  /*2e80*/  IMAD R31, R32, 0x1000000, R31 ;  /* 0x01000000201f7824 */ /* 0x000fe200078e021f */
[----:B------:R-:W-:Y:S01]  /*2e90*/  LOP3.LUT R27, R27, 0xff0000, RZ, 0xc0, !PT ;  /* 0x00ff00001b1b7812 */ /* 0x000fe200078ec0ff */
[----:B------:R-:W-:Y:S01]  /*2ea0*/  IMAD R29, R29, 0x1000000, R30 ;  /* 0x010000001d1d7824 */ /* 0x000fe200078e021e */
[C---:B------:R-:W-:Y:S01]  /*2eb0*/  PRMT R32, R21.reuse, 0x7772, RZ ;  /* 0x0000777215207816 */ /* 0x040fe200000000ff */
[----:B------:R-:W-:Y:S01]  /*2ec0*/  IMAD.U32 R26, R26, 0x10000, RZ ;  /* 0x000100001a1a7824 */ /* 0x000fe200078e00ff */
[----:B------:R-:W-:Y:S01]  /*2ed0*/  PRMT R21, R21, 0x7773, RZ ;  /* 0x0000777315157816 */ /* 0x000fe200000000ff */
[----:B------:R-:W-:Y:S01]  /*2ee0*/  IMAD R28, R28, 0x1000000, R27 ;  /* 0x010000001c1c7824 */ /* 0x000fe200078e021b */
[----:B------:R-:W-:Y:S01]  /*2ef0*/  PRMT R27, R8, 0x7770, RZ ;  /* 0x00007770081b7816 */ /* 0x000fe200000000ff */
[----:B------:R-:W-:Y:S01]  /*2f00*/  IMAD.SHL.U32 R32, R32, 0x100, RZ ;  /* 0x0000010020207824 */ /* 0x000fe200078e00ff */
[----:B------:R-:W-:-:S02]  /*2f10*/  LOP3.LUT R30, R26, 0xff0000, RZ, 0xc0, !PT ;  /* 0x00ff00001a1e7812 */ /* 0x000fc400078ec0ff */
[----:B------:R-:W-:Y:S02]  /*2f20*/  PRMT R26, R9, 0x7771, RZ ;  /* 0x00007771091a7816 */ /* 0x000fe400000000ff */
[----:B------:R-:W-:Y:S01]  /*2f30*/  LOP3.LUT R21, R21, R31, R32, 0xfe, !PT ;  /* 0x0000001f15157212 */ /* 0x000fe200078efe20 */
[----:B------:R-:W-:Y:S01]  /*2f40*/  IMAD R27, R27, 0x1000000, R30 ;  /* 0x010000001b1b7824 */ /* 0x000fe200078e021e */
[----:B------:R-:W-:Y:S01]  /*2f50*/  PRMT R31, R16, 0x7773, RZ ;  /* 0x00007773101f7816 */ /* 0x000fe200000000ff */
[----:B------:R-:W-:Y:S01]  /*2f60*/  IMAD.U32 R30, R26, 0x10000, RZ ;  /* 0x000100001a1e7824 */ /* 0x000fe200078e00ff */
[----:B------:R-:W-:Y:S02]  /*2f70*/  PRMT R26, R16, 0x7772, RZ ;  /* 0x00007772101a7816 */ /* 0x000fe400000000ff */
[----:B------:R-:W-:Y:S02]  /*2f80*/  PRMT R16, R17, 0x7772, RZ ;  /* 0x0000777211107816 */ /* 0x000fe400000000ff */
[----:B------:R-:W-:Y:S01]  /*2f90*/  LOP3.LUT R35, R30, 0xff0000, RZ, 0xc0, !PT ;  /* 0x00ff00001e237812 */ /* 0x000fe200078ec0ff */
[----:B------:R-:W-:Y:S01]  /*2fa0*/  IMAD.SHL.U32 R32, R26, 0x100, RZ ;  /* 0x000001001a207824 */ /* 0x000fe200078e00ff */
[----:B------:R-:W-:-:S02]  /*2fb0*/  PRMT R30, R9, 0x7770, RZ ;  /* 0x00007770091e7816 */ /* 0x000fc400000000ff */
[----:B------:R-:W-:Y:S01]  /*2fc0*/  PRMT R33, R17, 0x7773, RZ ;  /* 0x0000777311217816 */ /* 0x000fe200000000ff */
[----:B------:R-:W-:Y:S01]  /*2fd0*/  IMAD.SHL.U32 R17, R16, 0x100, RZ ;  /* 0x0000010010117824 */ /* 0x000fe200078e00ff */
[----:B------:R-:W-:Y:S01]  /*2fe0*/  LOP3.LUT R16, R31, R23, R32, 0xfe, !PT ;  /* 0x000000171f107212 */ /* 0x000fe200078efe20 */
[----:B------:R-:W-:Y:S01]  /*2ff0*/  IMAD R26, R30, 0x1000000, R35 ;  /* 0x010000001e1a7824 */ /* 0x000fe200078e0223 */
[----:B------:R-:W-:Y:S02]  /*3000*/  PRMT R30, R18, 0x7772, RZ ;  /* 0x00007772121e7816 */ /* 0x000fe400000000ff */
[----:B------:R-:W-:Y:S02]  /*3010*/  LOP3.LUT R17, R33, R22, R17, 0xfe, !PT ;  /* 0x0000001621117212 */ /* 0x000fe400078efe11 */
[----:B------:R-:W-:Y:S01]  /*3020*/  PRMT R23, R19, 0x7772, RZ ;  /* 0x0000777213177816 */ /* 0x000fe200000000ff */
[----:B------:R-:W-:Y:S01]  /*3030*/  IMAD.SHL.U32 R33, R30, 0x100, RZ ;  /* 0x000001001e217824 */ /* 0x000fe200078e00ff */
[----:B------:R-:W-:-:S02]  /*3040*/  PRMT R30, R11, 0x7771, RZ ;  /* 0x000077710b1e7816 */ /* 0x000fc400000000ff */
[----:B------:R-:W-:Y:S01]  /*3050*/  PRMT R22, R19, 0x7773, RZ ;  /* 0x0000777313167816 */ /* 0x000fe200000000ff */
[----:B------:R-:W-:Y:S01]  /*3060*/  IMAD.SHL.U32 R23, R23, 0x100, RZ ;  /* 0x0000010017177824 */ /* 0x000fe200078e00ff */
[----:B------:R-:W-:Y:S01]  /*3070*/  PRMT R18, R18, 0x7773, RZ ;  /* 0x0000777312127816 */ /* 0x000fe200000000ff */
[----:B------:R-:W-:Y:S01]  /*3080*/  IMAD.U32 R19, R30, 0x10000, RZ ;  /* 0x000100001e137824 */ /* 0x000fe200078e00ff */
[----:B------:R-:W-:Y:S02]  /*3090*/  PRMT R31, R10, 0x7771, RZ ;  /* 0x000077710a1f7816 */ /* 0x000fe400000000ff */
[----:B------:R-:W-:Y:S02]  /*30a0*/  LOP3.LUT R18, R18, R28, R33, 0xfe, !PT ;  /* 0x0000001c12127212 */ /* 0x000fe400078efe21 */
[----:B------:R-:W-:Y:S01]  /*30b0*/  PRMT R28, R11, 0x7770, RZ ;  /* 0x000077700b1c7816 */ /* 0x000fe200000000ff */
[----:B------:R-:W-:Y:S01]  /*30c0*/  IMAD.U32 R31, R31, 0x10000, RZ ;  /* 0x000100001f1f7824 */ /* 0x000fe200078e00ff */
[----:B------:R-:W-:-:S02]  /*30d0*/  LOP3.LUT R19, R19, 0xff0000, RZ, 0xc0, !PT ;  /* 0x00ff000013137812 */ /* 0x000fc400078ec0ff */
[----:B------:R-:W-:Y:S02]  /*30e0*/  PRMT R32, R4, 0x7771, RZ ;  /* 0x0000777104207816 */ /* 0x000fe400000000ff */
[----:B------:R-:W-:Y:S01]  /*30f0*/  PRMT R30, R10, 0x7770, RZ ;  /* 0x000077700a1e7816 */ /* 0x000fe200000000ff */
[----:B------:R-:W-:Y:S01]  /*3100*/  IMAD R28, R28, 0x1000000, R19 ;  /* 0x010000001c1c7824 */ /* 0x000fe200078e0213 */
[----:B------:R-:W-:Y:S01]  /*3110*/  LOP3.LUT R19, R22, R29, R23, 0xfe, !PT ;  /* 0x0000001d16137212 */ /* 0x000fe200078efe17 */
[----:B------:R-:W-:Y:S01]  /*3120*/  IMAD.U32 R23, R32, 0x10000, RZ ;  /* 0x0001000020177824 */ /* 0x000fe200078e00ff */
[----:B------:R-:W-:Y:S02]  /*3130*/  LOP3.LUT R31, R31, 0xff0000, RZ, 0xc0, !PT ;  /* 0x00ff00001f1f7812 */ /* 0x000fe400078ec0ff */
[C---:B------:R-:W-:Y:S02]  /*3140*/  PRMT R22, R8.reuse, 0x7772, RZ ;  /* 0x0000777208167816 */ /* 0x040fe400000000ff */
[----:B------:R-:W-:Y:S01]  /*3150*/  PRMT R8, R8, 0x7773, RZ ;  /* 0x0000777308087816 */ /* 0x000fe200000000ff */
[----:B------:R-:W-:Y:S01]  /*3160*/  IMAD R30, R30, 0x1000000, R31 ;  /* 0x010000001e1e7824 */ /* 0x000fe200078e021f */
[----:B------:R-:W-:Y:S01]  /*3170*/  PRMT R31, R6, 0x7771, RZ ;  /* 0x00007771061f7816 */ /* 0x000fe200000000ff */
[----:B------:R-:W-:Y:S01]  /*3180*/  IMAD.SHL.U32 R22, R22, 0x100, RZ ;  /* 0x0000010016167824 */ /* 0x000fe200078e00ff */
[----:B------:R-:W-:-:S02]  /*3190*/  PRMT R34, R4, 0x7770, RZ ;  /* 0x0000777004227816 */ /* 0x000fc400000000ff */
[----:B------:R-:W-:Y:S02]  /*31a0*/  LOP3.LUT R23, R23, 0xff0000, RZ, 0xc0, !PT ;  /* 0x00ff000017177812 */ /* 0x000fe400078ec0ff */
[----:B------:R-:W-:Y:S02]  /*31b0*/  PRMT R32, R5, 0x7771, RZ ;  /* 0x0000777105207816 */ /* 0x000fe400000000ff */
[----:B------:R-:W-:Y:S01]  /*31c0*/  LOP3.LUT R8, R8, R27, R22, 0xfe, !PT ;  /* 0x0000001b08087212 */ /* 0x000fe200078efe16 */
[----:B------:R-:W-:Y:S01]  /*31d0*/  IMAD.U32 R27, R31, 0x10000, RZ ;  /* 0x000100001f1b7824 */ /* 0x000fe200078e00ff */
[C---:B------:R-:W-:Y:S01]  /*31e0*/  PRMT R22, R9.reuse, 0x7772, RZ ;  /* 0x0000777209167816 */ /* 0x040fe200000000ff */
[----:B------:R-:W-:Y:S01]  /*31f0*/  IMAD R29, R34, 0x1000000, R23 ;  /* 0x01000000221d7824 */ /* 0x000fe200078e0217 */
[----:B------:R-:W-:Y:S01]  /*3200*/  PRMT R31, R9, 0x7773, RZ ;  /* 0x00007773091f7816 */ /* 0x000fe200000000ff */
[----:B------:R-:W-:Y:S01]  /*3210*/  IMAD.U32 R23, R32, 0x10000, RZ ;  /* 0x0001000020177824 */ /* 0x000fe200078e00ff */
[----:B------:R-:W-:Y:S01]  /*3220*/  LOP3.LUT R27, R27, 0xff0000, RZ, 0xc0, !PT ;  /* 0x00ff00001b1b7812 */ /* 0x000fe200078ec0ff */
[----:B------:R-:W-:Y:S01]  /*3230*/  IMAD.SHL.U32 R9, R22, 0x100, RZ ;  /* 0x0000010016097824 */ /* 0x000fe200078e00ff */
[----:B------:R-:W-:-:S02]  /*3240*/  PRMT R32, R6, 0x7770, RZ ;  /* 0x0000777006207816 */ /* 0x000fc400000000ff */
[----:B------:R-:W-:Y:S02]  /*3250*/  PRMT R34, R5, 0x7770, RZ ;  /* 0x0000777005227816 */ /* 0x000fe400000000ff */
[----:B------:R-:W-:Y:S01]  /*3260*/  LOP3.LUT R9, R31, R26, R9, 0xfe, !PT ;  /* 0x0000001a1f097212 */ /* 0x000fe200078efe09 */
[----:B------:R-:W-:Y:S01]  /*3270*/  IMAD R22, R32, 0x1000000, R27 ;  /* 0x0100000020167824 */ /* 0x000fe200078e021b */
[C---:B------:R-:W-:Y:S02]  /*3280*/  PRMT R27, R10.reuse, 0x7772, RZ ;  /* 0x000077720a1b7816 */ /* 0x040fe400000000ff */
[----:B------:R-:W-:Y:S02]  /*3290*/  PRMT R31, R7, 0x7771, RZ ;  /* 0x00007771071f7816 */ /* 0x000fe400000000ff */
[----:B------:R-:W-:Y:S01]  /*32a0*/  PRMT R10, R10, 0x7773, RZ ;  /* 0x000077730a0a7816 */ /* 0x000fe200000000ff */
[----:B------:R-:W-:Y:S01]  /*32b0*/  IMAD.SHL.U32 R27, R27, 0x100, RZ ;  /* 0x000001001b1b7824 */ /* 0x000fe200078e00ff */
[----:B------:R-:W-:Y:S01]  /*32c0*/  PRMT R26, R11, 0x7772, RZ ;  /* 0x000077720b1a7816 */ /* 0x000fe200000000ff */
[----:B------:R-:W-:Y:S01]  /*32d0*/  IMAD.U32 R31, R31, 0x10000, RZ ;  /* 0x000100001f1f7824 */ /* 0x000fe200078e00ff */
[----:B------:R-:W-:-:S02]  /*32e0*/  PRMT R32, R7, 0x7770, RZ ;  /* 0x0000777007207816 */ /* 0x000fc400000000ff */
[----:B------:R-:W-:Y:S02]  /*32f0*/  LOP3.LUT R10, R10, R30, R27, 0xfe, !PT ;  /* 0x0000001e0a0a7212 */ /* 0x000fe400078efe1b */
[C---:B------:R-:W-:Y:S02]  /*3300*/  PRMT R30, R4.reuse, 0x7772, RZ ;  /* 0x00007772041e7816 */ /* 0x040fe400000000ff */
[----:B------:R-:W-:Y:S02]  /*3310*/  LOP3.LUT R31, R31, 0xff0000, RZ, 0xc0, !PT ;  /* 0x00ff00001f1f7812 */ /* 0x000fe400078ec0ff */
[----:B------:R-:W-:Y:S01]  /*3320*/  PRMT R27, R4, 0x7773, RZ ;  /* 0x00007773041b7816 */ /* 0x000fe200000000ff */
[----:B------:R-:W-:Y:S01]  /*3330*/  IMAD.SHL.U32 R4, R26, 0x100, RZ ;  /* 0x000001001a047824 */ /* 0x000fe200078e00ff */
[----:B------:R-:W-:Y:S01]  /*3340*/  PRMT R11, R11, 0x7773, RZ ;  /* 0x000077730b0b7816 */ /* 0x000fe200000000ff */
[----:B------:R-:W-:Y:S01]  /*3350*/  IMAD.SHL.U32 R30, R30, 0x100, RZ ;  /* 0x000001001e1e7824 */ /* 0x000fe200078e00ff */
[----:B------:R-:W-:Y:S01]  /*3360*/  LOP3.LUT R23, R23, 0xff0000, RZ, 0xc0, !PT ;  /* 0x00ff000017177812 */ /* 0x000fe200078ec0ff */
[----:B------:R-:W-:Y:S01]  /*3370*/  IMAD R26, R32, 0x1000000, R31 ;  /* 0x01000000201a7824 */ /* 0x000fe200078e021f */
[----:B------:R-:W-:-:S02]  /*3380*/  PRMT R31, R20, 0x7771, RZ ;  /* 0x00007771141f7816 */ /* 0x000fc400000000ff */
[----:B------:R-:W-:Y:S01]  /*3390*/  LOP3.LUT R11, R11, R28, R4, 0xfe, !PT ;  /* 0x0000001c0b0b7212 */ /* 0x000fe200078efe04 */
[----:B------:R-:W-:Y:S01]  /*33a0*/  IMAD R23, R34, 0x1000000, R23 ;  /* 0x0100000022177824 */ /* 0x000fe200078e0217 */
[----:B------:R-:W-:Y:S01]  /*33b0*/  LOP3.LUT R4, R27, R29, R30, 0xfe, !PT ;  /* 0x0000001d1b047212 */ /* 0x000fe200078efe1e */
[----:B------:R-:W-:Y:S01]  /*33c0*/  IMAD.U32 R27, R31, 0x10000, RZ ;  /* 0x000100001f1b7824 */ /* 0x000fe200078e00ff */
[----:B------:R-:W-:Y:S02]  /*33d0*/  PRMT R32, R20, 0x7770, RZ ;  /* 0x0000777014207816 */ /* 0x000fe400000000ff */
[----:B------:R-:W-:Y:S02]  /*33e0*/  PRMT R30, R5, 0x7772, RZ ;  /* 0x00007772051e7816 */ /* 0x000fe400000000ff */
[----:B------:R-:W-:Y:S02]  /*33f0*/  LOP3.LUT R29, R27, 0xff0000, RZ, 0xc0, !PT ;  /* 0x00ff00001b1d7812 */ /* 0x000fe400078ec0ff */
[----:B------:R-:W-:Y:S01]  /*3400*/  PRMT R28, R5, 0x7773, RZ ;  /* 0x00007773051c7816 */ /* 0x000fe200000000ff */
[----:B------:R-:W-:Y:S01]  /*3410*/  IMAD.SHL.U32 R30, R30, 0x100, RZ ;  /* 0x000001001e1e7824 */ /* 0x000fe200078e00ff */
[----:B------:R-:W-:Y:S01]  /*3420*/  PRMT R5, R6, 0x7772, RZ ;  /* 0x0000777206057816 */ /* 0x000fe200000000ff */
[----:B------:R-:W-:Y:S01]  /*3430*/  IMAD R29, R32, 0x1000000, R29 ;  /* 0x01000000201d7824 */ /* 0x000fe200078e021d */
[----:B------:R-:W-:-:S02]  /*3440*/  PRMT R31, R7, 0x7772, RZ ;  /* 0x00007772071f7816 */ /* 0x000fc400000000ff */
[----:B------:R-:W-:Y:S02]  /*3450*/  PRMT R32, R20, 0x7772, RZ ;  /* 0x0000777214207816 */ /* 0x000fe400000000ff */
[----:B------:R-:W-:Y:S01]  /*3460*/  PRMT R27, R6, 0x7773, RZ ;  /* 0x00007773061b7816 */ /* 0x000fe200000000ff */
[----:B------:R-:W-:Y:S01]  /*3470*/  IMAD.SHL.U32 R6, R5, 0x100, RZ ;  /* 0x0000010005067824 */ /* 0x000fe200078e00ff */
[----:B------:R-:W-:Y:S01]  /*3480*/  PRMT R7, R7, 0x7773, RZ ;  /* 0x0000777307077816 */ /* 0x000fe200000000ff */
[----:B------:R-:W-:Y:S01]  /*3490*/  IMAD.SHL.U32 R31, R31, 0x100, RZ ;  /* 0x000001001f1f7824 */ /* 0x000fe200078e00ff */
[----:B------:R-:W-:Y:S01]  /*34a0*/  PRMT R20, R20, 0x7773, RZ ;  /* 0x0000777314147816 */ /* 0x000fe200000000ff */
[----:B------:R-:W-:Y:S01]  /*34b0*/  IMAD.SHL.U32 R32, R32, 0x100, RZ ;  /* 0x0000010020207824 */ /* 0x000fe200078e00ff */
[----:B------:R-:W-:Y:S02]  /*34c0*/  LOP3.LUT R5, R28, R23, R30, 0xfe, !PT ;  /* 0x000000171c057212 */ /* 0x000fe400078efe1e */
[----:B------:R-:W-:-:S02]  /*34d0*/  LOP3.LUT R6, R27, R22, R6, 0xfe, !PT ;  /* 0x000000161b067212 */ /* 0x000fc400078efe06 */
[----:B------:R-:W-:Y:S02]  /*34e0*/  LOP3.LUT R7, R7, R26, R31, 0xfe, !PT ;  /* 0x0000001a07077212 */ /* 0x000fe400078efe1f */
[----:B------:R-:W-:Y:S01]  /*34f0*/  LOP3.LUT R20, R20, R29, R32, 0xfe, !PT ;  /* 0x0000001d14147212 */ /* 0x000fe200078efe20 */
[----:B------:R-:W-:Y:S06]  /*3500*/  BRA `(.L_x_11) ;  /* 0x0000001c009c7947 */ /* 0x000fec0003800000 */
.L_x_7:
[----:B------:R-:W-:-:S04]  /*3510*/  ISETP.NE.U32.AND P0, PT, R23, 0x3f, PT ;  /* 0x0000003f1700780c */ /* 0x000fc80003f05070 */
[----:B------:R-:W-:-:S13]  /*3520*/  ISETP.NE.AND.EX P0, PT, R21, RZ, PT, P0 ;  /* 0x000000ff1500720c */ /* 0x000fda0003f05300 */
[----:B------:R-:W-:Y:S05]  /*3530*/  @!P0 BRA `(.L_x_12) ;  /* 0x0000000000b48947 */ /* 0x000fea0003800000 */
[C---:B------:R-:W-:Y:S01]  /*3540*/  LOP3.LUT R8, R23.reuse, 0x3f, RZ, 0x3c, !PT ;  /* 0x0000003f17087812 */ /* 0x040fe200078e3cff */
[----:B------:R-:W-:Y:S02]  /*3550*/  IMAD.IADD R20, R23, 0x1, R20 ;  /* 0x0000000117147824 */ /* 0x000fe400078e0214 */
[----:B------:R-:W-:Y:S01]  /*3560*/  IMAD.MOV.U32 R5, RZ, RZ, RZ ;  /* 0x000000ffff057224 */ /* 0x000fe200078e00ff */
        /* <DEDUP_REMOVED lines=16> */
.L_x_14:
        /* <DEDUP_REMOVED lines=10> */
.L_x_13:
        /* <DEDUP_REMOVED lines=16> */
.L_x_12:
[----:B0-----:R-:W2:Y:S02]  /*3810*/  LDL.128 R4, [R1+0x100] ;  /* 0x0001000001047983 */ /* 0x001ea40000100c00 */
[----:B--2---:R-:W-:Y:S02]  /*3820*/  PRMT R18, R4, 0x7771, RZ ;  /* 0x0000777104127816 */ /* 0x004fe400000000ff */
[----:B------:R-:W-:Y:S02]  /*3830*/  PRMT R16, R5, 0x7771, RZ ;  /* 0x0000777105107816 */ /* 0x000fe400000000ff */
[----:B------:R-:W-:Y:S01]  /*3840*/  PRMT R10, R6, 0x7771, RZ ;  /* 0x00007771060a7816 */ /* 0x000fe200000000ff */
[----:B------:R-:W-:Y:S01]  /*3850*/  IMAD.U32 R18, R18, 0x10000, RZ ;  /* 0x0001000012127824 */ /* 0x000fe200078e00ff */
[----:B------:R-:W-:Y:S01]  /*3860*/  PRMT R22, R7, 0x7771, RZ ;  /* 0x0000777107167816 */ /* 0x000fe200000000ff */
[----:B------:R-:W-:Y:S01]  /*3870*/  IMAD.U32 R16, R16, 0x10000, RZ ;  /* 0x0001000010107824 */ /* 0x000fe200078e00ff */
[----:B------:R-:W-:Y:S01]  /*3880*/  PRMT R19, R4, 0x7770, RZ ;  /* 0x0000777004137816 */ /* 0x000fe200000000ff */
[----:B------:R-:W-:Y:S01]  /*3890*/  IMAD.U32 R10, R10, 0x10000, RZ ;  /* 0x000100000a0a7824 */ /* 0x000fe200078e00ff */
[----:B------:R-:W-:Y:S01]  /*38a0*/  PRMT R9, R4, 0x7772, RZ ;  /* 0x0000777204097816 */ /* 0x000fe200000000ff */
[----:B------:R-:W-:Y:S01]  /*38b0*/  IMAD.U32 R22, R22, 0x10000, RZ ;  /* 0x0001000016167824 */ /* 0x000fe200078e00ff */
[----:B------:R-:W-:-:S02]  /*38c0*/  PRMT R17, R5, 0x7770, RZ ;  /* 0x0000777005117816 */ /* 0x000fc400000000ff */
[----:B------:R-:W-:Y:S01]  /*38d0*/  PRMT R8, R5, 0x7772, RZ ;  /* 0x0000777205087816 */ /* 0x000fe200000000ff */
[----:B------:R-:W-:Y:S01]  /*38e0*/  IMAD.SHL.U32 R9, R9, 0x100, RZ ;  /* 0x0000010009097824 */ /* 0x000fe200078e00ff */
[C---:B------:R-:W-:Y:S02]  /*38f0*/  PRMT R11, R6.reuse, 0x7770, RZ ;  /* 0x00007770060b7816 */ /* 0x040fe400000000ff */
[----:B------:R-:W-:Y:S01]  /*3900*/  PRMT R20, R6, 0x7772, RZ ;  /* 0x0000777206147816 */ /* 0x000fe200000000ff */
[----:B------:R-:W-:Y:S01]  /*3910*/  IMAD.SHL.U32 R8, R8, 0x100, RZ ;  /* 0x0000010008087824 */ /* 0x000fe200078e00ff */
[C---:B------:R-:W-:Y:S02]  /*3920*/  PRMT R23, R7.reuse, 0x7770, RZ ;  /* 0x0000777007177816 */ /* 0x040fe400000000ff */
[----:B------:R-:W-:Y:S01]  /*3930*/  PRMT R21, R7, 0x7772, RZ ;  /* 0x0000777207157816 */ /* 0x000fe200000000ff */
[----:B------:R-:W-:Y:S01]  /*3940*/  IMAD.SHL.U32 R20, R20, 0x100, RZ ;  /* 0x0000010014147824 */ /* 0x000fe200078e00ff */
[----:B------:R-:W-:-:S02]  /*3950*/  LOP3.LUT R18, R18, 0xff0000, RZ, 0xc0, !PT ;  /* 0x00ff000012127812 */ /* 0x000fc400078ec0ff */
[----:B------:R-:W-:Y:S01]  /*3960*/  LOP3.LUT R16, R16, 0xff0000, RZ, 0xc0, !PT ;  /* 0x00ff000010107812 */ /* 0x000fe200078ec0ff */
[----:B------:R-:W-:Y:S01]  /*3970*/  IMAD.SHL.U32 R21, R21, 0x100, RZ ;  /* 0x0000010015157824 */ /* 0x000fe200078e00ff */
[----:B------:R-:W-:Y:S01]  /*3980*/  LOP3.LUT R10, R10, 0xff0000, RZ, 0xc0, !PT ;  /* 0x00ff00000a0a7812 */ /* 0x000fe200078ec0ff */
[----:B------:R-:W-:Y:S01]  /*3990*/  IMAD R19, R19, 0x1000000, R18 ;  /* 0x0100000013137824 */ /* 0x000fe200078e0212 */
[----:B------:R-:W-:Y:S01]  /*39a0*/  LOP3.LUT R22, R22, 0xff0000, RZ, 0xc0, !PT ;  /* 0x00ff000016167812 */ /* 0x000fe200078ec0ff */
[----:B------:R-:W-:Y:S01]  /*39b0*/  IMAD R16, R17, 0x1000000, R16 ;  /* 0x0100000011107824 */ /* 0x000fe200078e0210 */
[----:B------:R-:W-:Y:S01]  /*39c0*/  PRMT R4, R4, 0x7773, RZ ;  /* 0x0000777304047816 */ /* 0x000fe200000000ff */
[----:B------:R-:W-:Y:S01]  /*39d0*/  IMAD R11, R11, 0x1000000, R10 ;  /* 0x010000000b0b7824 */ /* 0x000fe200078e020a */
[----:B------:R-:W-:Y:S01]  /*39e0*/  PRMT R5, R5, 0x7773, RZ ;  /* 0x0000777305057816 */ /* 0x000fe200000000ff */
[----:B------:R-:W-:Y:S01]  /*39f0*/  IMAD R22, R23, 0x1000000, R22 ;  /* 0x0100000017167824 */ /* 0x000fe200078e0216 */
[----:B------:R-:W-:-:S02]  /*3a00*/  PRMT R6, R6, 0x7773, RZ ;  /* 0x0000777306067816 */ /* 0x000fc400000000ff */
[----:B------:R-:W-:Y:S02]  /*3a10*/  PRMT R7, R7, 0x7773, RZ ;  /* 0x0000777307077816 */ /* 0x000fe400000000ff */
[----:B------:R-:W-:Y:S02]  /*3a20*/  LOP3.LUT R4, R4, R19, R9, 0xfe, !PT ;  /* 0x0000001304047212 */ /* 0x000fe400078efe09 */
[----:B------:R-:W-:Y:S02]  /*3a30*/  LOP3.LUT R5, R5, R16, R8, 0xfe, !PT ;  /* 0x0000001005057212 */ /* 0x000fe400078efe08 */
[----:B------:R-:W-:Y:S02]  /*3a40*/  LOP3.LUT R6, R6, R11, R20, 0xfe, !PT ;  /* 0x0000000b06067212 */ /* 0x000fe400078efe14 */
[----:B------:R-:W-:-:S05]  /*3a50*/  LOP3.LUT R7, R7, R22, R21, 0xfe, !PT ;  /* 0x0000001607077212 */ /* 0x000fca00078efe15 */
[----:B------:R0:W-:Y:S04]  /*3a60*/  STL.128 [R0], R4 ;  /* 0x0000000400007387 */ /* 0x0001e80000100c00 */
[----:B------:R-:W2:Y:S02]  /*3a70*/  LDL.128 R8, [R1+0x110] ;  /* 0x0001100001087983 */ /* 0x000ea40000100c00 */
        /* <DEDUP_REMOVED lines=13> */
[C---:B0-----:R-:W-:Y:S02]  /*3b50*/  PRMT R5, R10.reuse, 0x7770, RZ ;  /* 0x000077700a057816 */ /* 0x041fe400000000ff */
        /* <DEDUP_REMOVED lines=22> */
[----:B------:R0:W-:Y:S04]  /*3cc0*/  STL.128 [R0+0x10], R8 ;  /* 0x0000100800007387 */ /* 0x0001e80000100c00 */
[----:B------:R-:W2:Y:S02]  /*3cd0*/  LDL.128 R16, [R1+0x120] ;  /* 0x0001200001107983 */ /* 0x000ea40000100c00 */
[----:B--2---:R-:W-:Y:S02]  /*3ce0*/  PRMT R22, R18, 0x7771, RZ ;  /* 0x0000777112167816 */ /* 0x004fe400000000ff */
[----:B----4-:R-:W-:Y:S02]  /*3cf0*/  PRMT R27, R19, 0x7771, RZ ;  /* 0x00007771131b7816 */ /* 0x010fe400000000ff */
[----:B------:R-:W-:Y:S01]  /*3d00*/  PRMT R26, R16, 0x7771, RZ ;  /* 0x00007771101a7816 */ /* 0x000fe200000000ff */
[----:B------:R-:W-:Y:S01]  /*3d10*/  IMAD.U32 R22, R22, 0x10000, RZ ;  /* 0x0001000016167824 */ /* 0x000fe200078e00ff */
[----:B------:R-:W-:Y:S01]  /*3d20*/  PRMT R23, R17, 0x7771, RZ ;  /* 0x0000777111177816 */ /* 0x000fe200000000ff */
[----:B------:R-:W-:Y:S01]  /*3d30*/  IMAD.U32 R27, R27, 0x10000, RZ ;  /* 0x000100001b1b7824 */ /* 0x000fe200078e00ff */
[----:B------:R-:W-:Y:S01]  /*3d40*/  PRMT R7, R18, 0x7770, RZ ;  /* 0x0000777012077816 */ /* 0x000fe200000000ff */
[----:B------:R-:W-:Y:S01]  /*3d50*/  IMAD.U32 R26, R26, 0x10000, RZ ;  /* 0x000100001a1a7824 */ /* 0x000fe200078e00ff */
[C---:B0-----:R-:W-:Y:S01]  /*3d60*/  PRMT R8, R18.reuse, 0x7772, RZ ;  /* 0x0000777212087816 */ /* 0x041fe200000000ff */
[----:B------:R-:W-:Y:S01]  /*3d70*/  IMAD.U32 R23, R23, 0x10000, RZ ;  /* 0x0001000017177824 */ /* 0x000fe200078e00ff */
[----:B------:R-:W-:-:S02]  /*3d80*/  PRMT R10, R18, 0x7773, RZ ;  /* 0x00007773120a7816 */ /* 0x000fc400000000ff */
[----:B------:R-:W-:Y:S02]  /*3d90*/  LOP3.LUT R22, R22, 0xff0000, RZ, 0xc0, !PT ;  /* 0x00ff000016167812 */ /* 0x000fe400078ec0ff */
[----:B------:R-:W-:Y:S02]  /*3da0*/  PRMT R18, R19, 0x7770, RZ ;  /* 0x0000777013127816 */ /* 0x000fe400000000ff */
[----:B------:R-:W-:Y:S01]  /*3db0*/  LOP3.LUT R27, R27, 0xff0000, RZ, 0xc0, !PT ;  /* 0x00ff00001b1b7812 */ /* 0x000fe200078ec0ff */
[----:B------:R-:W-:Y:S01]  /*3dc0*/  IMAD R7, R7, 0x1000000, R22 ;  /* 0x0100000007077824 */ /* 0x000fe200078e0216 */
[C---:B------:R-:W-:Y:S02]  /*3dd0*/  PRMT R21, R16.reuse, 0x7770, RZ ;  /* 0x0000777010157816 */ /* 0x040fe400000000ff */
[----:B------:R-:W-:Y:S01]  /*3de0*/  PRMT R6, R16, 0x7772, RZ ;  /* 0x0000777210067816 */ /* 0x000fe200000000ff */
[----:B------:R-:W-:Y:S01]  /*3df0*/  IMAD R22, R18, 0x1000000, R27 ;  /* 0x0100000012167824 */ /* 0x000fe200078e021b */
[C---:B------:R-:W-:Y:S01]  /*3e00*/  PRMT R20, R17.reuse, 0x7770, RZ ;  /* 0x0000777011147816 */ /* 0x040fe200000000ff */
[----:B------:R-:W-:Y:S01]  /*3e10*/  IMAD.SHL.U32 R18, R8, 0x100, RZ ;  /* 0x0000010008127824 */ /* 0x000fe200078e00ff */
[----:B------:R-:W-:Y:S01]  /*3e20*/  PRMT R5, R17, 0x7772, RZ ;  /* 0x0000777211057816 */ /* 0x000fe200000000ff */
[----:B------:R-:W-:Y:S01]  /*3e30*/  IMAD.SHL.U32 R6, R6, 0x100, RZ ;  /* 0x0000010006067824 */ /* 0x000fe200078e00ff */
[----:B------:R-:W-:-:S02]  /*3e40*/  PRMT R9, R19, 0x7772, RZ ;  /* 0x0000777213097816 */ /* 0x000fc400000000ff */
[----:B------:R-:W-:Y:S01]  /*3e50*/  LOP3.LUT R26, R26, 0xff0000, RZ, 0xc0, !PT ;  /* 0x00ff00001a1a7812 */ /* 0x000fe200078ec0ff */
[----:B------:R-:W-:Y:S01]  /*3e60*/  IMAD.SHL.U32 R5, R5, 0x100, RZ ;  /* 0x0000010005057824 */ /* 0x000fe200078e00ff */
[----:B------:R-:W-:Y:S02]  /*3e70*/  LOP3.LUT R23, R23, 0xff0000, RZ, 0xc0, !PT ;  /* 0x00ff000017177812 */ /* 0x000fe400078ec0ff */
[----:B------:R-:W-:Y:S01]  /*3e80*/  PRMT R11, R19, 0x7773, RZ ;  /* 0x00007773130b7816 */ /* 0x000fe200000000ff */
[----:B------:R-:W-:Y:S01]  /*3e90*/  IMAD R21, R21, 0x1000000, R26 ;  /* 0x0100000015157824 */ /* 0x000fe200078e021a */
[----:B------:R-:W-:Y:S01]  /*3ea0*/  PRMT R16, R16, 0x7773, RZ ;  /* 0x0000777310107816 */ /* 0x000fe200000000ff */
[----:B------:R-:W-:Y:S01]  /*3eb0*/  IMAD R20, R20, 0x1000000, R23 ;  /* 0x0100000014147824 */ /* 0x000fe200078e0217 */
[----:B------:R-:W-:Y:S01]  /*3ec0*/  PRMT R17, R17, 0x7773, RZ ;  /* 0x0000777311117816 */ /* 0x000fe200000000ff */
[----:B------:R-:W-:Y:S01]  /*3ed0*/  IMAD.SHL.U32 R19, R9, 0x100, RZ ;  /* 0x0000010009137824 */ /* 0x000fe200078e00ff */
[----:B------:R-:W-:-:S02]  /*3ee0*/  LOP3.LUT R8, R16, R21, R6, 0xfe, !PT ;  /* 0x0000001510087212 */ /* 0x000fc400078efe06 */
[----:B------:R-:W-:Y:S02]  /*3ef0*/  LOP3.LUT R9, R17, R20, R5, 0xfe, !PT ;  /* 0x0000001411097212 */ /* 0x000fe400078efe05 */
[----:B------:R-:W-:Y:S02]  /*3f00*/  LOP3.LUT R10, R10, R7, R18, 0xfe, !PT ;  /* 0x000000070a0a7212 */ /* 0x000fe400078efe12 */
[----:B------:R-:W-:-:S05]  /*3f10*/  LOP3.LUT R11, R11, R22, R19, 0xfe, !PT ;  /* 0x000000160b0b7212 */ /* 0x000fca00078efe13 */
[----:B------:R0:W-:Y:S04]  /*3f20*/  STL.128 [R0+0x20], R8 ;  /* 0x0000200800007387 */ /* 0x0001e80000100c00 */
[----:B------:R-:W2:Y:S01]  /*3f30*/  LDL.128 R16, [R1+0x130] ;  /* 0x0001300001107983 */ /* 0x000ea20000100c00 */
[----:B------:R-:W-:Y:S01]  /*3f40*/  VIADD R28, R0, 0x24 ;  /* 0x00000024001c7836 */ /* 0x000fe20000000000 */
[----:B------:R-:W-:Y:S01]  /*3f50*/  UMOV UR4, URZ ;  /* 0x000000ff00047c82 */ /* 0x000fe20008000000 */
[----:B--2---:R-:W-:Y:S02]  /*3f60*/  PRMT R26, R16, 0x7771, RZ ;  /* 0x00007771101a7816 */ /* 0x004fe400000000ff */
[----:B------:R-:W-:Y:S02]  /*3f70*/  PRMT R23, R17, 0x7771, RZ ;  /* 0x0000777111177816 */ /* 0x000fe400000000ff */
[----:B------:R-:W-:Y:S01]  /*3f80*/  PRMT R22, R18, 0x7771, RZ ;  /* 0x0000777112167816 */ /* 0x000fe200000000ff */
[----:B------:R-:W-:Y:S01]  /*3f90*/  IMAD.U32 R26, R26, 0x10000, RZ ;  /* 0x000100001a1a7824 */ /* 0x000fe200078e00ff */
[----:B0-----:R-:W-:Y:S01]  /*3fa0*/  PRMT R11, R19, 0x7771, RZ ;  /* 0x00007771130b7816 */ /* 0x001fe200000000ff */
        /* <DEDUP_REMOVED lines=31> */
[----:B------:R0:W-:Y:S02]  /*41a0*/  STL.128 [R0+0x30], R16 ;  /* 0x0000301000007387 */ /* 0x0001e40000100c00 */
.L_x_15:
[----:B------:R-:W2:Y:S04]  /*41b0*/  LDL R31, [R28] ;  /* 0x000000001c1f7983 */ /* 0x000ea80000100800 */
[----:B------:R-:W3:Y:S04]  /*41c0*/  LDL R5, [R28+-0x20] ;  /* 0xffffe0001c057983 */ /* 0x000ee80000100800 */
[----:B------:R-:W4:Y:S04]  /*41d0*/  LDL.64 R6, [R28+-0x1c] ;  /* 0xffffe4001c067983 */ /* 0x000f280000100a00 */
[----:B------:R-:W5:Y:S04]  /*41e0*/  LDL.64 R20, [R28+0x4] ;  /* 0x000004001c147983 */ /* 0x000f680000100a00 */
[----:B------:R-:W5:Y:S04]  /*41f0*/  LDL R22, [R28+-0x14] ;  /* 0xffffec001c167983 */ /* 0x000f680000100800 */
[----:B------:R-:W5:Y:S04]  /*4200*/  LDL R23, [R28+0x10] ;  /* 0x000010001c177983 */ /* 0x000f680000100800 */
[----:B0-----:R-:W5:Y:S04]  /*4210*/  LDL R17, [R28+-0x10] ;  /* 0xfffff0001c117983 */ /* 0x001f680000100800 */
[----:B------:R-:W5:Y:S04]  /*4220*/  LDL.64 R8, [R28+-0xc] ;  /* 0xfffff4001c087983 */ /* 0x000f680000100a00 */
[----:B------:R-:W5:Y:S04]  /*4230*/  LDL.64 R10, [R28+0x14] ;  /* 0x000014001c0a7983 */ /* 0x000f680000100a00 */
[----:B------:R-:W5:Y:S01]  /*4240*/  LDL R29, [R28+-0x4] ;  /* 0xfffffc001c1d7983 */ /* 0x000f620000100800 */
[----:B------:R-:W-:-:S02]  /*4250*/  SHF.R.U32.HI R30, RZ, 0xa, R18 ;  /* 0x0000000aff1e7819 */ /* 0x000fc40000011612 */
[C-C-:B------:R-:W-:Y:S02]  /*4260*/  SHF.L.W.U32.HI R26, R18.reuse, 0xf, R18.reuse ;  /* 0x0000000f121a7819 */ /* 0x140fe40000010e12 */
[----:B------:R-:W-:Y:S02]  /*4270*/  SHF.L.W.U32.HI R27, R18, 0xd, R18 ;  /* 0x0000000d121b7819 */ /* 0x000fe40000010e12 */
[C---:B------:R-:W-:Y:S02]  /*4280*/  SHF.L.W.U32.HI R18, R19.reuse, 0xf, R19 ;  /* 0x0000000f13127819 */ /* 0x040fe40000010e13 */
[----:B------:R-:W-:Y:S02]  /*4290*/  LOP3.LUT R27, R30, R26, R27, 0x96, !PT ;  /* 0x0000001a1e1b7212 */ /* 0x000fe400078e961b */
[--C-:B------:R-:W-:Y:S02]  /*42a0*/  SHF.R.U32.HI R26, RZ, 0xa, R19.reuse ;  /* 0x0000000aff1a7819 */ /* 0x100fe40000011613 */
[----:B------:R-:W-:-:S04]  /*42b0*/  SHF.L.W.U32.HI R19, R19, 0xd, R19 ;  /* 0x0000000d13137819 */ /* 0x000fc80000010e13 */
        /* <DEDUP_REMOVED lines=11> */
[--C-:B------:R-:W-:Y:S01]  /*4370*/  SHF.L.W.U32.HI R31, R22, 0xe, R22.reuse ;  /* 0x0000000e161f7819 */ /* 0x100fe20000010e16 */
        /* <DEDUP_REMOVED lines=17> */
[----:B------:R-:W-:Y:S02]  /*4490*/  IADD3 R16, PT, PT, R7, R27, R16 ;  /* 0x0000001b07107210 */ /* 0x000fe40007ffe010 */
[----:B------:R-:W-:Y:S01]  /*44a0*/  LOP3.LUT R7, R32, R30, R31, 0x96, !PT ;  /* 0x0000001e20077212 */ /* 0x000fe200078e961f */
[----:B------:R-:W-:Y:S01]  /*44b0*/  IMAD.IADD R6, R19, 0x1, R6 ;  /* 0x0000000113067824 */ /* 0x000fe200078e0206 */
[----:B------:R-:W2:Y:S03]  /*44c0*/  LDL R31, [R28] ;  /* 0x000000001c1f7983 */ /* 0x000ea60000100800 */
[----:B------:R-:W-:Y:S01]  /*44d0*/  IMAD.IADD R7, R7, 0x1, R16 ;  /* 0x0000000107077824 */ /* 0x000fe200078e0210 */
[----:B------:R-:W-:-:S02]  /*44e0*/  SHF.L.W.U32.HI R16, R6, 0xf, R6 ;  /* 0x0000000f06107819 */ /* 0x000fc40000010e06 */
[--C-:B------:R-:W-:Y:S02]  /*44f0*/  SHF.L.W.U32.HI R19, R6, 0xd, R6.reuse ;  /* 0x0000000d06137819 */ /* 0x100fe40000010e06 */
[----:B------:R-:W-:Y:S02]  /*4500*/  SHF.R.U32.HI R18, RZ, 0xa, R6 ;  /* 0x0000000aff127819 */ /* 0x000fe40000011606 */
[C-C-:B------:R-:W-:Y:S02]  /*4510*/  SHF.L.W.U32.HI R20, R7.reuse, 0xf, R7.reuse ;  /* 0x0000000f07147819 */ /* 0x140fe40000010e07 */
[----:B------:R-:W-:Y:S02]  /*4520*/  SHF.L.W.U32.HI R21, R7, 0xd, R7 ;  /* 0x0000000d07157819 */ /* 0x000fe40000010e07 */
[----:B------:R-:W-:Y:S02]  /*4530*/  LOP3.LUT R16, R18, R16, R19, 0x96, !PT ;  /* 0x0000001012107212 */ /* 0x000fe400078e9613 */
[----:B------:R-:W-:Y:S01]  /*4540*/  SHF.R.U32.HI R26, RZ, 0xa, R7 ;  /* 0x0000000aff1a7819 */ /* 0x000fe20000011607 */
[----:B------:R0:W-:Y:S01]  /*4550*/  STL.128 [R28+0x1c], R4 ;  /* 0x00001c041c007387 */ /* 0x0001e20000100c00 */
[----:B------:R-:W-:-:S02]  /*4560*/  IADD3 R27, PT, PT, R22, R16, R23 ;  /* 0x00000010161b7210 */ /* 0x000fc40007ffe017 */
[----:B------:R-:W-:Y:S01]  /*4570*/  LOP3.LUT R26, R26, R20, R21, 0x96, !PT ;  /* 0x000000141a1a7212 */ /* 0x000fe200078e9615 */
[----:B------:R-:W3:Y:S01]  /*4580*/  LDL R32, [R28+0x20] ;  /* 0x000020001c207983 */ /* 0x000ee20000100800 */
[C-C-:B------:R-:W-:Y:S02]  /*4590*/  SHF.L.W.U32.HI R16, R17.reuse, 0x19, R17.reuse ;  /* 0x0000001911107819 */ /* 0x140fe40000010e11 */
[--C-:B------:R-:W-:Y:S01]  /*45a0*/  SHF.L.W.U32.HI R19, R17, 0xe, R17.reuse ;  /* 0x0000000e11137819 */ /* 0x100fe20000010e11 */
[----:B------:R-:W4:Y:S01]  /*45b0*/  LDL.64 R20, [R28+0x4] ;  /* 0x000004001c147983 */ /* 0x000f220000100a00 */
[----:B------:R-:W-:Y:S02]  /*45c0*/  SHF.R.U32.HI R18, RZ, 0x3, R17 ;  /* 0x00000003ff127819 */ /* 0x000fe40000011611 */
[C-C-:B------:R-:W-:Y:S01]  /*45d0*/  SHF.L.W.U32.HI R30, R8.reuse, 0x19, R8.reuse ;  /* 0x00000019081e7819 */ /* 0x140fe20000010e08 */
[----:B------:R-:W5:Y:S01]  /*45e0*/  LDL.64 R22, [R28+0x24] ;  /* 0x000024001c167983 */ /* 0x000f620000100a00 */
[----:B------:R-:W-:-:S02]  /*45f0*/  SHF.L.W.U32.HI R33, R8, 0xe, R8 ;  /* 0x0000000e08217819 */ /* 0x000fc40000010e08 */
[----:B------:R-:W-:Y:S02]  /*4600*/  LOP3.LUT R16, R18, R16, R19, 0x96, !PT ;  /* 0x0000001012107212 */ /* 0x000fe400078e9613 */
[----:B0-----:R-:W-:Y:S02]  /*4610*/  SHF.R.U32.HI R5, RZ, 0x3, R8 ;  /* 0x00000003ff057819 */ /* 0x001fe40000011608 */
[----:B------:R-:W-:Y:S01]  /*4620*/  IADD3 R10, PT, PT, R17, R26, R10 ;  /* 0x0000001a110a7210 */ /* 0x000fe20007ffe00a */
[----:B------:R-:W-:Y:S01]  /*4630*/  IMAD.IADD R16, R16, 0x1, R27 ;  /* 0x0000000110107824 */ /* 0x000fe200078e021b */
[----:B------:R-:W-:-:S04]  /*4640*/  LOP3.LUT R5, R5, R30, R33, 0x96, !PT ;  /* 0x0000001e05057212 */ /* 0x000fc800078e9621 */
[C---:B------:R-:W-:Y:S01]  /*4650*/  SHF.L.W.U32.HI R6, R16.reuse, 0xd, R16 ;  /* 0x0000000d10067819 */ /* 0x040fe20000010e10 */
[----:B------:R-:W-:Y:S01]  /*4660*/  IMAD.IADD R17, R5, 0x1, R10 ;  /* 0x0000000105117824 */ /* 0x000fe200078e020a */
[--C-:B------:R-:W-:Y:S01]  /*4670*/  SHF.L.W.U32.HI R5, R16, 0xf, R16.reuse ;  /* 0x0000000f10057819 */ /* 0x100fe20000010e10 */
[----:B------:R-:W5:Y:S01]  /*4680*/  LDL R33, [R28+0x10] ;  /* 0x000010001c217983 */ /* 0x000f620000100800 */
[----:B------:R-:W-:Y:S02]  /*4690*/  SHF.R.U32.HI R7, RZ, 0xa, R16 ;  /* 0x0000000aff077819 */ /* 0x000fe40000011610 */
[C-C-:B------:R-:W-:Y:S02]  /*46a0*/  SHF.L.W.U32.HI R10, R17.reuse, 0xf, R17.reuse ;  /* 0x0000000f110a7819 */ /* 0x140fe40000010e11 */
[--C-:B------:R-:W-:Y:S02]  /*46b0*/  SHF.L.W.U32.HI R19, R17, 0xd, R17.reuse ;  /* 0x0000000d11137819 */ /* 0x100fe40000010e11 */
[----:B------:R-:W-:-:S02]  /*46c0*/  SHF.R.U32.HI R18, RZ, 0xa, R17 ;  /* 0x0000000aff127819 */ /* 0x000fc40000011611 */
[----:B------:R-:W-:Y:S02]  /*46d0*/  LOP3.LUT R6, R7, R5, R6, 0x96, !PT ;  /* 0x0000000507067212 */ /* 0x000fe400078e9606 */
[----:B------:R-:W5:Y:S01]  /*46e0*/  LDL R5, [R28+0xc] ;  /* 0x00000c001c057983 */ /* 0x000f620000100800 */
[----:B------:R-:W-:Y:S02]  /*46f0*/  LOP3.LUT R19, R18, R10, R19, 0x96, !PT ;  /* 0x0000000a12137212 */ /* 0x000fe400078e9613 */
[C-C-:B------:R-:W-:Y:S02]  /*4700*/  SHF.L.W.U32.HI R7, R9.reuse, 0x19, R9.reuse ;  /* 0x0000001909077819 */ /* 0x140fe40000010e09 */
[--C-:B------:R-:W-:Y:S02]  /*4710*/  SHF.L.W.U32.HI R10, R9, 0xe, R9.reuse ;  /* 0x0000000e090a7819 */ /* 0x100fe40000010e09 */
[----:B------:R-:W-:Y:S02]  /*4720*/  SHF.R.U32.HI R18, RZ, 0x3, R9 ;  /* 0x00000003ff127819 */ /* 0x000fe40000011609 */
[----:B------:R-:W-:-:S02]  /*4730*/  SHF.L.W.U32.HI R26, R29, 0x19, R29 ;  /* 0x000000191d1a7819 */ /* 0x000fc40000010e1d */
[--C-:B------:R-:W-:Y:S02]  /*4740*/  SHF.L.W.U32.HI R27, R29, 0xe, R29.reuse ;  /* 0x0000000e1d1b7819 */ /* 0x100fe40000010e1d */
[----:B------:R-:W-:Y:S02]  /*4750*/  SHF.R.U32.HI R30, RZ, 0x3, R29 ;  /* 0x00000003ff1e7819 */ /* 0x000fe4000001161d */
[----:B------:R-:W-:Y:S02]  /*4760*/  IADD3 R4, PT, PT, R9, R19, R4 ;  /* 0x0000001309047210 */ /* 0x000fe40007ffe004 */
[----:B------:R-:W-:Y:S02]  /*4770*/  LOP3.LUT R18, R18, R7, R10, 0x96, !PT ;  /* 0x0000000712127212 */ /* 0x000fe400078e960a */
[----:B------:R-:W-:Y:S02]  /*4780*/  IADD3 R11, PT, PT, R8, R6, R11 ;  /* 0x00000006080b7210 */ /* 0x000fe40007ffe00b */
[----:B------:R-:W-:Y:S01]  /*4790*/  LOP3.LUT R19, R30, R26, R27, 0x96, !PT ;  /* 0x0000001a1e137212 */ /* 0x000fe200078e961b */
[----:B------:R-:W5:Y:S02]  /*47a0*/  LDL.64 R6, [R28+0x14] ;  /* 0x000014001c067983 */ /* 0x000f640000100a00 */
[----:B------:R-:W-:-:S02]  /*47b0*/  IMAD.IADD R18, R18, 0x1, R11 ;  /* 0x0000000112127824 */ /* 0x000fc400078e020b */
[----:B------:R-:W-:Y:S02]  /*47c0*/  IMAD.IADD R19, R19, 0x1, R4 ;  /* 0x0000000113137824 */ /* 0x000fe400078e0204 */
[----:B------:R-:W5:Y:S04]  /*47d0*/  LDL R4, [R28+0x1c] ;  /* 0x00001c001c047983 */ /* 0x000f680000100800 */
[----:B------:R0:W-:Y:S04]  /*47e0*/  STL.128 [R28+0x2c], R16 ;  /* 0x00002c101c007387 */ /* 0x0001e80000100c00 */
[----:B------:R-:W5:Y:S04]  /*47f0*/  LDL R30, [R28+0x30] ;  /* 0x000030001c1e7983 */ /* 0x000f680000100800 */
[----:B------:R-:W5:Y:S01]  /*4800*/  LDL.64 R26, [R28+0x34] ;  /* 0x000034001c1a7983 */ /* 0x000f620000100a00 */
[----:B------:R-:W-:-:S02]  /*4810*/  SHF.L.W.U32.HI R11, R19, 0xf, R19 ;  /* 0x0000000f130b7819 */ /* 0x000fc40000010e13 */
[--C-:B------:R-:W-:Y:S02]  /*4820*/  SHF.L.W.U32.HI R34, R19, 0xd, R19.reuse ;  /* 0x0000000d13227819 */ /* 0x100fe40000010e13 */
[C-C-:B------:R-:W-:Y:S02]  /*4830*/  SHF.L.W.U32.HI R8, R18.reuse, 0xf, R18.reuse ;  /* 0x0000000f12087819 */ /* 0x140fe40000010e12 */
[--C-:B------:R-:W-:Y:S02]  /*4840*/  SHF.L.W.U32.HI R9, R18, 0xd, R18.reuse ;  /* 0x0000000d12097819 */ /* 0x100fe40000010e12 */
[----:B------:R-:W-:Y:S02]  /*4850*/  SHF.R.U32.HI R10, RZ, 0xa, R18 ;  /* 0x0000000aff0a7819 */ /* 0x000fe40000011612 */
[----:B0-----:R-:W-:Y:S02]  /*4860*/  SHF.R.U32.HI R19, RZ, 0xa, R19 ;  /* 0x0000000aff137819 */ /* 0x001fe40000011613 */
[----:B------:R-:W-:-:S02]  /*4870*/  LOP3.LUT R8, R10, R8, R9, 0x96, !PT ;  /* 0x000000080a087212 */ /* 0x000fc400078e9609 */
[----:B------:R-:W-:Y:S01]  /*4880*/  LOP3.LUT R19, R19, R11, R34, 0x96, !PT ;  /* 0x0000000b13137212 */ /* 0x000fe200078e9622 */
[----:B------:R-:W-:-:S04]  /*4890*/  UIADD3 UR4, UPT, UPT, UR4, 0x10, URZ ;  /* 0x0000001004047890 */ /* 0x000fc8000fffe0ff */
[----:B------:R-:W-:Y:S01]  /*48a0*/  UISETP.NE.AND UP0, UPT, UR4, 0x30, UPT ;  /* 0x000000300400788c */ /* 0x000fe2000bf05270 */
[C-C-:B--2---:R-:W-:Y:S02]  /*48b0*/  SHF.L.W.U32.HI R9, R31.reuse, 0x19, R31.reuse ;  /* 0x000000191f097819 */ /* 0x144fe40000010e1f */
[--C-:B------:R-:W-:Y:S02]  /*48c0*/  SHF.L.W.U32.HI R10, R31, 0xe, R31.reuse ;  /* 0x0000000e1f0a7819 */ /* 0x100fe40000010e1f */
[----:B------:R-:W-:Y:S02]  /*48d0*/  SHF.R.U32.HI R11, RZ, 0x3, R31 ;  /* 0x00000003ff0b7819 */ /* 0x000fe4000001161f */
[----:B---3--:R-:W-:Y:S02]  /*48e0*/  IADD3 R29, PT, PT, R29, R8, R32 ;  /* 0x000000081d1d7210 */ /* 0x008fe40007ffe020 */
[----:B------:R-:W-:Y:S02]  /*48f0*/  LOP3.LUT R8, R11, R9, R10, 0x96, !PT ;  /* 0x000000090b087212 */ /* 0x000fe400078e960a */
[----:B----4-:R-:W-:-:S02]  /*4900*/  SHF.L.W.U32.HI R9, R20, 0x19, R20 ;  /* 0x0000001914097819 */ /* 0x010fc40000010e14 */
[--C-:B------:R-:W-:Y:S02]  /*4910*/  SHF.L.W.U32.HI R10, R20, 0xe, R20.reuse ;  /* 0x0000000e140a7819 */ /* 0x100fe40000010e14 */
[----:B------:R-:W-:Y:S01]  /*4920*/  SHF.R.U32.HI R11, RZ, 0x3, R20 ;  /* 0x00000003ff0b7819 */ /* 0x000fe20000011614 */
[----:B------:R-:W-:Y:S01]  /*4930*/  IMAD.IADD R8, R8, 0x1, R29 ;  /* 0x0000000108087824 */ /* 0x000fe200078e021d */
[----:B-----5:R-:W-:Y:S02]  /*4940*/  IADD3 R22, PT, PT, R31, R19, R22 ;  /* 0x000000131f167210 */ /* 0x020fe40007ffe016 */
[----:B------:R-:W-:Y:S02]  /*4950*/  LOP3.LUT R9, R11, R9, R10, 0x96, !PT ;  /* 0x000000090b097212 */ /* 0x000fe400078e960a */
[C-C-:B------:R-:W-:Y:S02]  /*4960*/  SHF.L.W.U32.HI R17, R8.reuse, 0xf, R8.reuse ;  /* 0x0000000f08117819 */ /* 0x140fe40000010e08 */
[----:B------:R-:W-:Y:S01]  /*4970*/  SHF.L.W.U32.HI R18, R8, 0xd, R8 ;  /* 0x0000000d08127819 */ /* 0x000fe20000010e08 */
[----:B------:R-:W-:Y:S01]  /*4980*/  IMAD.IADD R9, R9, 0x1, R22 ;  /* 0x0000000109097824 */ /* 0x000fe200078e0216 */
[----:B------:R-:W-:-:S02]  /*4990*/  SHF.R.U32.HI R19, RZ, 0xa, R8 ;  /* 0x0000000aff137819 */ /* 0x000fc40000011608 */
[--C-:B------:R-:W-:Y:S02]  /*49a0*/  SHF.L.W.U32.HI R11, R21, 0x19, R21.reuse ;  /* 0x00000019150b7819 */ /* 0x100fe40000010e15 */
[----:B------:R-:W-:Y:S02]  /*49b0*/  LOP3.LUT R10, R19, R17, R18, 0x96, !PT ;  /* 0x00000011130a7212 */ /* 0x000fe400078e9612 */
        /* <DEDUP_REMOVED lines=10> */
[----:B------:R-:W-:Y:S02]  /*4a60*/  IADD3 R10, PT, PT, R20, R10, R23 ;  /* 0x0000000a140a7210 */ /* 0x000fe40007ffe017 */
[----:B------:R-:W-:Y:S02]  /*4a70*/  IADD3 R16, PT, PT, R21, R19, R16 ;  /* 0x0000001315107210 */ /* 0x000fe40007ffe010 */
        /* <DEDUP_REMOVED lines=11> */
[--C-:B------:R-:W-:Y:S02]  /*4b30*/  SHF.R.U32.HI R17, RZ, 0x3, R33.reuse ;  /* 0x00000003ff117819 */ /* 0x100fe40000011621 */
[----:B------:R-:W-:Y:S02]  /*4b40*/  IADD3 R19, PT, PT, R5, R16, R30 ;  /* 0x0000001005137210 */ /* 0x000fe40007ffe01e */
[C-C-:B------:R-:W-:Y:S02]  /*4b50*/  SHF.L.W.U32.HI R5, R33.reuse, 0x19, R33.reuse ;  /* 0x0000001921057819 */ /* 0x140fe40000010e21 */
[----:B------:R-:W-:-:S02]  /*4b60*/  SHF.L.W.U32.HI R16, R33, 0xe, R33 ;  /* 0x0000000e21107819 */ /* 0x000fc40000010e21 */
[C-C-:B------:R-:W-:Y:S02]  /*4b70*/  SHF.L.W.U32.HI R18, R6.reuse, 0x19, R6.reuse ;  /* 0x0000001906127819 */ /* 0x140fe40000010e06 */
[--C-:B------:R-:W-:Y:S02]  /*4b80*/  SHF.L.W.U32.HI R21, R6, 0xe, R6.reuse ;  /* 0x0000000e06157819 */ /* 0x100fe40000010e06 */
[----:B------:R-:W-:Y:S02]  /*4b90*/  SHF.R.U32.HI R22, RZ, 0x3, R6 ;  /* 0x00000003ff167819 */ /* 0x000fe40000011606 */
[----:B------:R-:W-:Y:S02]  /*4ba0*/  LOP3.LUT R16, R17, R5, R16, 0x96, !PT ;  /* 0x0000000511107212 */ /* 0x000fe400078e9610 */
        /* <DEDUP_REMOVED lines=22> */
[----:B------:R-:W-:-:S04]  /*4d10*/  IMAD.IADD R18, R18, 0x1, R5 ;  /* 0x0000000112127824 */ /* 0x000fc800078e0205 */
[----:B------:R-:W-:Y:S01]  /*4d20*/  IMAD.IADD R19, R22, 0x1, R21 ;  /* 0x0000000116137824 */ /* 0x000fe200078e0215 */
[----:B------:R-:W-:Y:S04]  /*4d30*/  STL.128 [R28+0x3c], R8 ;  /* 0x00003c081c007387 */ /* 0x000fe80000100c00 */
[----:B------:R0:W-:Y:S02]  /*4d40*/  STL.128 [R28+0x4c], R16 ;  /* 0x00004c101c007387 */ /* 0x0001e40000100c00 */
[----:B0-----:R-:W-:Y:S01]  /*4d50*/  VIADD R28, R28, 0x40 ;  /* 0x000000401c1c7836 */ /* 0x001fe20000000000 */
[----:B------:R-:W-:Y:S06]  /*4d60*/  BRA.U UP0, `(.L_x_15) ;  /* 0xfffffff500107547 */ /* 0x000fec000b83ffff */
[----:B------:R-:W0:Y:S01]  /*4d70*/  LDCU.64 UR4, c[0x4][URZ] ;  /* 0x01000000ff0477ac */ /* 0x000e220008000a00 */
[----:B------:R-:W-:Y:S02]  /*4d80*/  IMAD.MOV.U32 R11, RZ, RZ, R0 ;  /* 0x000000ffff0b7224 */ /* 0x000fe400078e0000 */
[----:B------:R-:W-:Y:S02]  /*4d90*/  IMAD.MOV.U32 R23, RZ, RZ, R2 ;  /* 0x000000ffff177224 */ /* 0x000fe400078e0002 */
[----:B------:R-:W-:Y:S02]  /*4da0*/  IMAD.MOV.U32 R10, RZ, RZ, R25 ;  /* 0x000000ffff0a7224 */ /* 0x000fe400078e0019 */
[----:B------:R-:W-:Y:S02]  /*4db0*/  IMAD.MOV.U32 R17, RZ, RZ, R24 ;  /* 0x000000ffff117224 */ /* 0x000fe400078e0018 */
[----:B------:R-:W-:Y:S02]  /*4dc0*/  IMAD.MOV.U32 R16, RZ, RZ, R15 ;  /* 0x000000ffff107224 */ /* 0x000fe400078e000f */
[----:B------:R-:W-:-:S02]  /*4dd0*/  IMAD.MOV.U32 R27, RZ, RZ, R14 ;  /* 0x000000ffff1b7224 */ /* 0x000fc400078e000e */
[----:B------:R-:W-:Y:S02]  /*4de0*/  IMAD.MOV.U32 R20, RZ, RZ, R13 ;  /* 0x000000ffff147224 */ /* 0x000fe400078e000d */
[----:B------:R-:W-:Y:S02]  /*4df0*/  IMAD.MOV.U32 R21, RZ, RZ, R12 ;  /* 0x000000ffff157224 */ /* 0x000fe400078e000c */
[----:B------:R-:W-:Y:S01]  /*4e00*/  IMAD.MOV.U32 R22, RZ, RZ, R3 ;  /* 0x000000ffff167224 */ /* 0x000fe200078e0003 */
[----:B0-----:R-:W-:-:S04]  /*4e10*/  UIADD3 UR4, UP0, UPT, UR4, 0x8, URZ ;  /* 0x0000000804047890 */ /* 0x001fc8000ff1e0ff */
[----:B------:R-:W-:Y:S02]  /*4e20*/  UIADD3.X UR5, UPT, UPT, URZ, UR5, URZ, UP0, !UPT ;  /* 0x00000005ff057290 */ /* 0x000fe400087fe4ff */
[----:B------:R-:W-:Y:S01]  /*4e30*/  IMAD.U32 R8, RZ, RZ, UR4 ;  /* 0x00000004ff087e24 */ /* 0x000fe2000f8e00ff */
[----:B------:R-:W-:-:S03]  /*4e40*/  UMOV UR4, URZ ;  /* 0x000000ff00047c82 */ /* 0x000fc60008000000 */
[----:B------:R-:W-:-:S07]  /*4e50*/  IMAD.U32 R9, RZ, RZ, UR5 ;  /* 0x00000005ff097e24 */ /* 0x000fce000f8e00ff */
.L_x_16:
[----:B------:R0:W2:Y:S04]  /*4e60*/  LDL.128 R4, [R11] ;  /* 0x000000000b047983 */ /* 0x0000a80000100c00 */
[----:B------:R-:W2:Y:S04]  /*4e70*/  LDG.E.CONSTANT R31, desc[UR6][R8.64+-0x8] ;  /* 0xfffff806081f7981 */ /* 0x000ea8000c1e9900 */
[----:B------:R-:W3:Y:S04]  /*4e80*/  LDG.E.CONSTANT R26, desc[UR6][R8.64+-0x4] ;  /* 0xfffffc06081a7981 */ /* 0x000ee8000c1e9900 */
[----:B------:R-:W4:Y:S04]  /*4e90*/  LDG.E.CONSTANT R19, desc[UR6][R8.64] ;  /* 0x0000000608137981 */ /* 0x000f28000c1e9900 */
[----:B------:R1:W5:Y:S01]  /*4ea0*/  LDG.E.CONSTANT R18, desc[UR6][R8.64+0x4] ;  /* 0x0000040608127981 */ /* 0x000362000c1e9900 */
[C-C-:B------:R-:W-:Y:S01]  /*4eb0*/  SHF.L.W.U32.HI R28, R20.reuse, 0x1a, R20.reuse ;  /* 0x0000001a141c7819 */ /* 0x140fe20000010e14 */
[----:B------:R-:W-:Y:S01]  /*4ec0*/  UIADD3 UR4, UPT, UPT, UR4, 0x4, URZ ;  /* 0x0000000404047890 */ /* 0x000fe2000fffe0ff */
[C-C-:B------:R-:W-:Y:S01]  /*4ed0*/  SHF.L.W.U32.HI R29, R20.reuse, 0x15, R20.reuse ;  /* 0x00000015141d7819 */ /* 0x140fe20000010e14 */
[----:B0-----:R-:W-:Y:S01]  /*4ee0*/  VIADD R11, R11, 0x10 ;  /* 0x000000100b0b7836 */ /* 0x001fe20000000000 */
[----:B------:R-:W-:Y:S01]  /*4ef0*/  SHF.L.W.U32.HI R30, R20, 0x7, R20 ;  /* 0x00000007141e7819 */ /* 0x000fe20000010e14 */
[----:B------:R-:W-:-:S03]  /*4f00*/  UISETP.NE.AND UP0, UPT, UR4, 0x40, UPT ;  /* 0x000000400400788c */ /* 0x000fc6000bf05270 */
[----:B------:R-:W-:Y:S02]  /*4f10*/  LOP3.LUT R28, R30, R28, R29, 0x96, !PT ;  /* 0x0000001c1e1c7212 */ /* 0x000fe400078e961d */
[----:B------:R-:W-:Y:S02]  /*4f20*/  LOP3.LUT R29, R22, R20, R21, 0xb8, !PT ;  /* 0x00000014161d7212 */ /* 0x000fe400078eb815 */
[----:B-1----:R-:W-:Y:S02]  /*4f30*/  IADD3 R8, P0, PT, R8, 0x10, RZ ;  /* 0x0000001008087810 */ /* 0x002fe40007f1e0ff */
[----:B------:R-:W-:-:S03]  /*4f40*/  IADD3 R28, PT, PT, R23, R28, R29 ;  /* 0x0000001c171c7210 */ /* 0x000fc60007ffe01d */
[----:B------:R-:W-:Y:S01]  /*4f50*/  IMAD.X R9, RZ, RZ, R9, P0 ;  /* 0x000000ffff097224 */ /* 0x000fe200000e0609 */
[----:B--2---:R-:W-:-:S05]  /*4f60*/  IADD3 R4, PT, PT, R4, R28, R31 ;  /* 0x0000001c04047210 */ /* 0x004fca0007ffe01f */
[----:B------:R-:W-:-:S05]  /*4f70*/  IMAD.IADD R23, R4, 0x1, R27 ;  /* 0x0000000104177824 */ /* 0x000fca00078e021b */
[C-C-:B------:R-:W-:Y:S02]  /*4f80*/  SHF.L.W.U32.HI R27, R23.reuse, 0x1a, R23.reuse ;  /* 0x0000001a171b7819 */ /* 0x140fe40000010e17 */
[C-C-:B------:R-:W-:Y:S02]  /*4f90*/  SHF.L.W.U32.HI R28, R23.reuse, 0x15, R23.reuse ;  /* 0x00000015171c7819 */ /* 0x140fe40000010e17 */
[----:B------:R-:W-:Y:S02]  /*4fa0*/  SHF.L.W.U32.HI R29, R23, 0x7, R23 ;  /* 0x00000007171d7819 */ /* 0x000fe40000010e17 */
[----:B------:R-:W-:Y:S02]  /*4fb0*/  LOP3.LUT R30, R21, R23, R20, 0xb8, !PT ;  /* 0x00000017151e7212 */ /* 0x000fe400078eb814 */
[----:B------:R-:W-:Y:S02]  /*4fc0*/  LOP3.LUT R31, R29, R27, R28, 0x96, !PT ;  /* 0x0000001b1d1f7212 */ /* 0x000fe400078e961c */
[----:B------:R-:W-:-:S02]  /*4fd0*/  SHF.L.W.U32.HI R27, R10, 0x1e, R10 ;  /* 0x0000001e0a1b7819 */ /* 0x000fc40000010e0a */
[C-C-:B------:R-:W-:Y:S02]  /*4fe0*/  SHF.L.W.U32.HI R28, R10.reuse, 0x13, R10.reuse ;  /* 0x000000130a1c7819 */ /* 0x140fe40000010e0a */
[----:B------:R-:W-:Y:S02]  /*4ff0*/  SHF.L.W.U32.HI R29, R10, 0xa, R10 ;  /* 0x0000000a0a1d7819 */ /* 0x000fe40000010e0a */
[----:B------:R-:W-:Y:S02]  /*5000*/  IADD3 R30, PT, PT, R22, R31, R30 ;  /* 0x0000001f161e7210 */ /* 0x000fe40007ffe01e */
[----:B------:R-:W-:Y:S02]  /*5010*/  LOP3.LUT R27, R29, R27, R28, 0x96, !PT ;  /* 0x0000001b1d1b7212 */ /* 0x000fe400078e961c */
[----:B------:R-:W-:Y:S02]  /*5020*/  LOP3.LUT R22, R17, R16, R10, 0xe8, !PT ;  /* 0x0000001011167212 */ /* 0x000fe400078ee80a */
[----:B---3--:R-:W-:-:S02]  /*5030*/  IADD3 R5, PT, PT, R5, R30, R26 ;  /* 0x0000001e05057210 */ /* 0x008fc40007ffe01a */
[----:B------:R-:W-:-:S03]  /*5040*/  IADD3 R27, PT, PT, R4, R27, R22 ;  /* 0x0000001b041b7210 */ /* 0x000fc60007ffe016 */
[----:B------:R-:W-:Y:S01]  /*5050*/  IMAD.IADD R22, R5, 0x1, R16 ;  /* 0x0000000105167824 */ /* 0x000fe200078e0210 */
[C-C-:B------:R-:W-:Y:S02]  /*5060*/  SHF.L.W.U32.HI R4, R27.reuse, 0x1e, R27.reuse ;  /* 0x0000001e1b047819 */ /* 0x140fe40000010e1b */
[C-C-:B------:R-:W-:Y:S02]  /*5070*/  SHF.L.W.U32.HI R29, R27.reuse, 0x13, R27.reuse ;  /* 0x000000131b1d7819 */ /* 0x140fe40000010e1b */
[C-C-:B------:R-:W-:Y:S02]  /*5080*/  SHF.L.W.U32.HI R26, R22.reuse, 0x1a, R22.reuse ;  /* 0x0000001a161a7819 */ /* 0x140fe40000010e16 */
[C-C-:B------:R-:W-:Y:S02]  /*5090*/  SHF.L.W.U32.HI R31, R22.reuse, 0x15, R22.reuse ;  /* 0x00000015161f7819 */ /* 0x140fe40000010e16 */
[----:B------:R-:W-:Y:S02]  /*50a0*/  SHF.L.W.U32.HI R28, R22, 0x7, R22 ;  /* 0x00000007161c7819 */ /* 0x000fe40000010e16 */
[----:B------:R-:W-:-:S02]  /*50b0*/  SHF.L.W.U32.HI R16, R27, 0xa, R27 ;  /* 0x0000000a1b107819 */ /* 0x000fc40000010e1b */
[----:B------:R-:W-:Y:S02]  /*50c0*/  LOP3.LUT R26, R28, R26, R31, 0x96, !PT ;  /* 0x0000001a1c1a7212 */ /* 0x000fe400078e961f */
[----:B------:R-:W-:Y:S02]  /*50d0*/  LOP3.LUT R28, R20, R22, R23, 0xb8, !PT ;  /* 0x00000016141c7212 */ /* 0x000fe400078eb817 */
[----:B------:R-:W-:Y:S02]  /*50e0*/  LOP3.LUT R16, R16, R4, R29, 0x96, !PT ;  /* 0x0000000410107212 */ /* 0x000fe400078e961d */
[----:B------:R-:W-:Y:S02]  /*50f0*/  IADD3 R26, PT, PT, R21, R26, R28 ;  /* 0x0000001a151a7210 */ /* 0x000fe40007ffe01c */
[----:B------:R-:W-:Y:S02]  /*5100*/  LOP3.LUT R4, R10, R17, R27, 0xe8, !PT ;  /* 0x000000110a047212 */ /* 0x000fe400078ee81b */
[----:B----4-:R-:W-:-:S02]  /*5110*/  IADD3 R6, PT, PT, R6, R26, R19 ;  /* 0x0000001a06067210 */ /* 0x010fc40007ffe013 */
[----:B------:R-:W-:-:S03]  /*5120*/  IADD3 R16, PT, PT, R5, R16, R4 ;  /* 0x0000001005107210 */ /* 0x000fc60007ffe004 */
[----:B------:R-:W-:Y:S01]  /*5130*/  IMAD.IADD R21, R6, 0x1, R17 ;  /* 0x0000000106157824 */ /* 0x000fe200078e0211 */
[C-C-:B------:R-:W-:Y:S02]  /*5140*/  SHF.L.W.U32.HI R4, R16.reuse, 0x1e, R16.reuse ;  /* 0x0000001e10047819 */ /* 0x140fe40000010e10 */
[C-C-:B------:R-:W-:Y:S02]  /*5150*/  SHF.L.W.U32.HI R5, R16.reuse, 0x13, R16.reuse ;  /* 0x0000001310057819 */ /* 0x140fe40000010e10 */
[----:B------:R-:W-:Y:S02]  /*5160*/  SHF.L.W.U32.HI R19, R16, 0xa, R16 ;  /* 0x0000000a10137819 */ /* 0x000fe40000010e10 */
[----:B------:R-:W-:Y:S02]  /*5170*/  SHF.L.W.U32.HI R26, R21, 0x7, R21 ;  /* 0x00000007151a7819 */ /* 0x000fe40000010e15 */
[----:B------:R-:W-:Y:S02]  /*5180*/  LOP3.LUT R5, R19, R4, R5, 0x96, !PT ;  /* 0x0000000413057212 */ /* 0x000fe400078e9605 */
[----:B------:R-:W-:-:S02]  /*5190*/  SHF.L.W.U32.HI R4, R21, 0x1a, R21 ;  /* 0x0000001a15047819 */ /* 0x000fc40000010e15 */
[----:B------:R-:W-:Y:S02]  /*51a0*/  SHF.L.W.U32.HI R19, R21, 0x15, R21 ;  /* 0x0000001515137819 */ /* 0x000fe40000010e15 */
[----:B------:R-:W-:Y:S02]  /*51b0*/  LOP3.LUT R17, R27, R10, R16, 0xe8, !PT ;  /* 0x0000000a1b117212 */ /* 0x000fe400078ee810 */
[----:B------:R-:W-:Y:S02]  /*51c0*/  LOP3.LUT R19, R26, R4, R19, 0x96, !PT ;  /* 0x000000041a137212 */ /* 0x000fe400078e9613 */
[----:B------:R-:W-:Y:S02]  /*51d0*/  LOP3.LUT R4, R23, R21, R22, 0xb8, !PT ;  /* 0x0000001517047212 */ /* 0x000fe400078eb816 */
[----:B------:R-:W-:Y:S02]  /*51e0*/  IADD3 R17, PT, PT, R6, R5, R17 ;  /* 0x0000000506117210 */ /* 0x000fe40007ffe011 */
[----:B------:R-:W-:-:S02]  /*51f0*/  IADD3 R4, PT, PT, R20, R19, R4 ;  /* 0x0000001314047210 */ /* 0x000fc40007ffe004 */
[C-C-:B------:R-:W-:Y:S02]  /*5200*/  SHF.L.W.U32.HI R5, R17.reuse, 0x1e, R17.reuse ;  /* 0x0000001e11057819 */ /* 0x140fe40000010e11 */
[C-C-:B------:R-:W-:Y:S02]  /*5210*/  SHF.L.W.U32.HI R6, R17.reuse, 0x13, R17.reuse ;  /* 0x0000001311067819 */ /* 0x140fe40000010e11 */
[--C-:B------:R-:W-:Y:S02]  /*5220*/  SHF.L.W.U32.HI R26, R17, 0xa, R17.reuse ;  /* 0x0000000a111a7819 */ /* 0x100fe40000010e11 */
[----:B-----5:R-:W-:Y:S02]  /*5230*/  IADD3 R7, PT, PT, R7, R4, R18 ;  /* 0x0000000407077210 */ /* 0x020fe40007ffe012 */
[----:B------:R-:W-:Y:S02]  /*5240*/  LOP3.LUT R6, R26, R5, R6, 0x96, !PT ;  /* 0x000000051a067212 */ /* 0x000fe400078e9606 */
[----:B------:R-:W-:Y:S01]  /*5250*/  LOP3.LUT R4, R16, R27, R17, 0xe8, !PT ;  /* 0x0000001b10047212 */ /* 0x000fe200078ee811 */
[----:B------:R-:W-:-:S03]  /*5260*/  IMAD.IADD R20, R7, 0x1, R10 ;  /* 0x0000000107147824 */ /* 0x000fc600078e020a */
[----:B------:R-:W-:Y:S01]  /*5270*/  IADD3 R10, PT, PT, R7, R6, R4 ;  /* 0x00000006070a7210 */ /* 0x000fe20007ffe004 */
[----:B------:R-:W-:Y:S06]  /*5280*/  BRA.U UP0, `(.L_x_16) ;  /* 0xfffffff900f47547 */ /* 0x000fec000b83ffff */
[----:B------:R-:W-:Y:S01]  /*5290*/  IMAD.IADD R25, R25, 0x1, R10 ;  /* 0x0000000119197824 */ /* 0x000fe200078e020a */
[----:B------:R-:W-:Y:S01]  /*52a0*/  CS2R R18, SRZ ;  /* 0x0000000000127805 */ /* 0x000fe2000001ff00 */
        /* <DEDUP_REMOVED lines=12> */
[----:B------:R-:W-:-:S07]  /*5370*/  IMAD.IADD R2, R2, 0x1, R23 ;  /* 0x0000000102027824 */ /* 0x000fce00078e0217 */
.L_x_11:
[----:B------:R-:W0:Y:S01]  /*5380*/  LDC.64 R26, c[0x0][0x388] ;  /* 0x0000e200ff1a7b82 */ /* 0x000e220000000a00 */
[----:B------:R1:W-:Y:S01]  /*5390*/  STL.128 [R0+0x10], R8 ;  /* 0x0000100800007387 */ /* 0x0003e20000100c00 */
[----:B------:R-:W-:Y:S01]  /*53a0*/  VIADD R28, R0, 0x24 ;  /* 0x00000024001c7836 */ /* 0x000fe20000000000 */
[----:B------:R-:W-:Y:S02]  /*53b0*/  UMOV UR4, URZ ;  /* 0x000000ff00047c82 */ /* 0x000fe40008000000 */
[----:B------:R1:W-:Y:S04]  /*53c0*/  STL.128 [R0+0x20], R4 ;  /* 0x0000200400007387 */ /* 0x0003e80000100c00 */
[----:B------:R1:W-:Y:S01]  /*53d0*/  STL.128 [R0], R16 ;  /* 0x0000001000007387 */ /* 0x0003e20000100c00 */
[C---:B0-----:R-:W-:Y:S01]  /*53e0*/  SHF.R.U64 R22, R26.reuse, 0x1d, R27 ;  /* 0x0000001d1a167819 */ /* 0x041fe2000000121b */
[----:B------:R-:W-:-:S05]  /*53f0*/  IMAD.SHL.U32 R23, R26, 0x8, RZ ;  /* 0x000000081a177824 */ /* 0x000fca00078e00ff */
[----:B------:R1:W-:Y:S02]  /*5400*/  STL.128 [R0+0x30], R20 ;  /* 0x0000301400007387 */ /* 0x0003e40000100c00 */
.L_x_17:
[----:B------:R-:W2:Y:S04]  /*5410*/  LDL R31, [R28] ;  /* 0x000000001c1f7983 */ /* 0x000ea80000100800 */
[----:B-1----:R-:W3:Y:S04]  /*5420*/  LDL R5, [R28+-0x20] ;  /* 0xffffe0001c057983 */ /* 0x002ee80000100800 */
[----:B------:R-:W4:Y:S04]  /*5430*/  LDL.64 R6, [R28+-0x1c] ;  /* 0xffffe4001c067983 */ /* 0x000f280000100a00 */
[----:B------:R-:W5:Y:S04]  /*5440*/  LDL.64 R8, [R28+0x4] ;  /* 0x000004001c087983 */ /* 0x000f680000100a00 */
[----:B------:R-:W5:Y:S04]  /*5450*/  LDL R21, [R28+-0x14] ;  /* 0xffffec001c157983 */ /* 0x000f680000100800 */
[----:B------:R-:W5:Y:S04]  /*5460*/  LDL R26, [R28+0x10] ;  /* 0x000010001c1a7983 */ /* 0x000f680000100800 */
[----:B------:R-:W5:Y:S04]  /*5470*/  LDL R27, [R28+-0x10] ;  /* 0xfffff0001c1b7983 */ /* 0x000f680000100800 */
[----:B------:R-:W5:Y:S04]  /*5480*/  LDL.64 R10, [R28+-0xc] ;  /* 0xfffff4001c0a7983 */ /* 0x000f680000100a00 */
[----:B------:R-:W5:Y:S04]  /*5490*/  LDL.64 R18, [R28+0x14] ;  /* 0x000014001c127983 */ /* 0x000f680000100a00 */
[----:B------:R-:W5:Y:S01]  /*54a0*/  LDL R17, [R28+-0x4] ;  /* 0xfffffc001c117983 */ /* 0x000f620000100800 */
[----:B------:R-:W-:-:S02]  /*54b0*/  SHF.R.U32.HI R30, RZ, 0xa, R22 ;  /* 0x0000000aff1e7819 */ /* 0x000fc40000011616 */
[C-C-:B------:R-:W-:Y:S02]  /*54c0*/  SHF.L.W.U32.HI R4, R22.reuse, 0xf, R22.reuse ;  /* 0x0000000f16047819 */ /* 0x140fe40000010e16 */
[----:B------:R-:W-:Y:S02]  /*54d0*/  SHF.L.W.U32.HI R29, R22, 0xd, R22 ;  /* 0x0000000d161d7819 */ /* 0x000fe40000010e16 */
[----:B------:R-:W-:Y:S02]  /*54e0*/  SHF.R.U32.HI R22, RZ, 0xa, R23 ;  /* 0x0000000aff167819 */ /* 0x000fe40000011617 */
[----:B------:R-:W-:Y:S02]  /*54f0*/  LOP3.LUT R29, R30, R4, R29, 0x96, !PT ;  /* 0x000000041e1d7212 */ /* 0x000fe400078e961d */
[C-C-:B------:R-:W-:Y:S02]  /*5500*/  SHF.L.W.U32.HI R4, R23.reuse, 0xf, R23.reuse ;  /* 0x0000000f17047819 */ /* 0x140fe40000010e17 */
        /* <DEDUP_REMOVED lines=39> */
[--C-:B------:R-:W-:Y:S02]  /*5780*/  SHF.L.W.U32.HI R23, R7, 0xd, R7.reuse ;  /* 0x0000000d07177819 */ /* 0x100fe40000010e07 */
[----:B------:R-:W-:Y:S02]  /*5790*/  SHF.R.U32.HI R22, RZ, 0xa, R7 ;  /* 0x0000000aff167819 */ /* 0x000fe40000011607 */
[----:B------:R-:W-:Y:S01]  /*57a0*/  LOP3.LUT R8, R16, R8, R9, 0x96, !PT ;  /* 0x0000000810087212 */ /* 0x000fe200078e9609 */
[----:B------:R0:W-:Y:S01]  /*57b0*/  STL.128 [R28+0x1c], R4 ;  /* 0x00001c041c007387 */ /* 0x0001e20000100c00 */
[----:B------:R-:W-:-:S02]  /*57c0*/  LOP3.LUT R30, R22, R20, R23, 0x96, !PT ;  /* 0x00000014161e7212 */ /* 0x000fc400078e9617 */
[----:B------:R-:W-:Y:S01]  /*57d0*/  IADD3 R31, PT, PT, R21, R8, R26 ;  /* 0x00000008151f7210 */ /* 0x000fe20007ffe01a */
[----:B------:R-:W3:Y:S01]  /*57e0*/  LDL R32, [R28+0x20] ;  /* 0x000020001c207983 */ /* 0x000ee20000100800 */
[----:B------:R-:W-:-:S03]  /*57f0*/  SHF.L.W.U32.HI R8, R27, 0x19, R27 ;  /* 0x000000191b087819 */ /* 0x000fc60000010e1b */
[----:B------:R-:W4:Y:S01]  /*5800*/  LDL.64 R20, [R28+0x4] ;  /* 0x000004001c147983 */ /* 0x000f220000100a00 */
[--C-:B------:R-:W-:Y:S02]  /*5810*/  SHF.L.W.U32.HI R9, R27, 0xe, R27.reuse ;  /* 0x0000000e1b097819 */ /* 0x100fe40000010e1b */
[----:B------:R-:W-:Y:S01]  /*5820*/  SHF.R.U32.HI R16, RZ, 0x3, R27 ;  /* 0x00000003ff107819 */ /* 0x000fe2000001161b */
[----:B------:R-:W5:Y:S01]  /*5830*/  LDL.64 R22, [R28+0x24] ;  /* 0x000024001c167983 */ /* 0x000f620000100a00 */
[C-C-:B------:R-:W-:Y:S02]  /*5840*/  SHF.L.W.U32.HI R26, R10.reuse, 0x19, R10.reuse ;  /* 0x000000190a1a7819 */ /* 0x140fe40000010e0a */
[--C-:B------:R-:W-:Y:S02]  /*5850*/  SHF.L.W.U32.HI R33, R10, 0xe, R10.reuse ;  /* 0x0000000e0a217819 */ /* 0x100fe40000010e0a */
[----:B0-----:R-:W-:Y:S02]  /*5860*/  SHF.R.U32.HI R5, RZ, 0x3, R10 ;  /* 0x00000003ff057819 */ /* 0x001fe4000001160a */
[----:B------:R-:W-:-:S02]  /*5870*/  LOP3.LUT R8, R16, R8, R9, 0x96, !PT ;  /* 0x0000000810087212 */ /* 0x000fc400078e9609 */
[----:B------:R-:W-:Y:S02]  /*5880*/  IADD3 R18, PT, PT, R27, R30, R18 ;  /* 0x0000001e1b127210 */ /* 0x000fe40007ffe012 */
[----:B------:R-:W-:Y:S01]  /*5890*/  LOP3.LUT R5, R5, R26, R33, 0x96, !PT ;  /* 0x0000001a05057212 */ /* 0x000fe200078e9621 */
[----:B------:R-:W-:Y:S01]  /*58a0*/  IMAD.IADD R8, R8, 0x1, R31 ;  /* 0x0000000108087824 */ /* 0x000fe200078e021f */
[----:B------:R-:W5:Y:S03]  /*58b0*/  LDL R30, [R28+0xc] ;  /* 0x00000c001c1e7983 */ /* 0x000f660000100800 */
[----:B------:R-:W-:Y:S01]  /*58c0*/  IMAD.IADD R9, R5, 0x1, R18 ;  /* 0x0000000105097824 */ /* 0x000fe200078e0212 */
[C-C-:B------:R-:W-:Y:S02]  /*58d0*/  SHF.L.W.U32.HI R5, R8.reuse, 0xf, R8.reuse ;  /* 0x0000000f08057819 */ /* 0x140fe40000010e08 */
[----:B------:R-:W-:-:S02]  /*58e0*/  SHF.L.W.U32.HI R6, R8, 0xd, R8 ;  /* 0x0000000d08067819 */ /* 0x000fc40000010e08 */
[----:B------:R-:W-:Y:S02]  /*58f0*/  SHF.R.U32.HI R7, RZ, 0xa, R8 ;  /* 0x0000000aff077819 */ /* 0x000fe40000011608 */
[C-C-:B------:R-:W-:Y:S02]  /*5900*/  SHF.L.W.U32.HI R16, R9.reuse, 0xf, R9.reuse ;  /* 0x0000000f09107819 */ /* 0x140fe40000010e09 */
[--C-:B------:R-:W-:Y:S02]  /*5910*/  SHF.L.W.U32.HI R27, R9, 0xd, R9.reuse ;  /* 0x0000000d091b7819 */ /* 0x100fe40000010e09 */
[----:B------:R-:W-:Y:S02]  /*5920*/  SHF.R.U32.HI R18, RZ, 0xa, R9 ;  /* 0x0000000aff127819 */ /* 0x000fe40000011609 */
[----:B------:R-:W-:Y:S02]  /*5930*/  LOP3.LUT R5, R7, R5, R6, 0x96, !PT ;  /* 0x0000000507057212 */ /* 0x000fe400078e9606 */
[----:B------:R-:W-:-:S02]  /*5940*/  LOP3.LUT R18, R18, R16, R27, 0x96, !PT ;  /* 0x0000001012127212 */ /* 0x000fc400078e961b */
[C-C-:B------:R-:W-:Y:S02]  /*5950*/  SHF.L.W.U32.HI R6, R11.reuse, 0x19, R11.reuse ;  /* 0x000000190b067819 */ /* 0x140fe40000010e0b */
[--C-:B------:R-:W-:Y:S02]  /*5960*/  SHF.L.W.U32.HI R7, R11, 0xe, R11.reuse ;  /* 0x0000000e0b077819 */ /* 0x100fe40000010e0b */
[----:B------:R-:W-:Y:S02]  /*5970*/  SHF.R.U32.HI R16, RZ, 0x3, R11 ;  /* 0x00000003ff107819 */ /* 0x000fe4000001160b */
[C-C-:B------:R-:W-:Y:S02]  /*5980*/  SHF.L.W.U32.HI R26, R17.reuse, 0x19, R17.reuse ;  /* 0x00000019111a7819 */ /* 0x140fe40000010e11 */
[--C-:B------:R-:W-:Y:S02]  /*5990*/  SHF.L.W.U32.HI R27, R17, 0xe, R17.reuse ;  /* 0x0000000e111b7819 */ /* 0x100fe40000010e11 */
[----:B------:R-:W-:-:S02]  /*59a0*/  SHF.R.U32.HI R31, RZ, 0x3, R17 ;  /* 0x00000003ff1f7819 */ /* 0x000fc40000011611 */
[----:B------:R-:W-:Y:S02]  /*59b0*/  IADD3 R18, PT, PT, R11, R18, R4 ;  /* 0x000000120b127210 */ /* 0x000fe40007ffe004 */
[----:B------:R-:W-:Y:S02]  /*59c0*/  LOP3.LUT R6, R16, R6, R7, 0x96, !PT ;  /* 0x0000000610067212 */ /* 0x000fe400078e9607 */
[----:B------:R-:W-:Y:S01]  /*59d0*/  IADD3 R5, PT, PT, R10, R5, R19 ;  /* 0x000000050a057210 */ /* 0x000fe20007ffe013 */
[----:B------:R-:W5:Y:S01]  /*59e0*/  LDL R16, [R28+0x1c] ;  /* 0x00001c001c107983 */ /* 0x000f620000100800 */
[----:B------:R-:W-:-:S03]  /*59f0*/  LOP3.LUT R11, R31, R26, R27, 0x96, !PT ;  /* 0x0000001a1f0b7212 */ /* 0x000fc600078e961b */
[----:B------:R-:W-:Y:S01]  /*5a00*/  IMAD.IADD R10, R6, 0x1, R5 ;  /* 0x00000001060a7824 */ /* 0x000fe200078e0205 */
[----:B------:R-:W5:Y:S01]  /*5a10*/  LDL R31, [R28+0x10] ;  /* 0x000010001c1f7983 */ /* 0x000f620000100800 */
[----:B------:R-:W-:-:S03]  /*5a20*/  IMAD.IADD R11, R11, 0x1, R18 ;  /* 0x000000010b0b7824 */ /* 0x000fc600078e0212 */
[----:B------:R-:W5:Y:S04]  /*5a30*/  LDL.64 R18, [R28+0x14] ;  /* 0x000014001c127983 */ /* 0x000f680000100a00 */
        /* <DEDUP_REMOVED lines=53> */
[--C-:B------:R-:W-:Y:S02]  /*5d90*/  SHF.L.W.U32.HI R9, R31, 0xe, R31.reuse ;  /* 0x0000000e1f097819 */ /* 0x100fe40000010e1f */
[----:B------:R-:W-:Y:S02]  /*5da0*/  SHF.R.U32.HI R10, RZ, 0x3, R31 ;  /* 0x00000003ff0a7819 */ /* 0x000fe4000001161f */
[----:B------:R-:W-:Y:S02]  /*5db0*/  SHF.L.W.U32.HI R17, R18, 0x19, R18 ;  /* 0x0000001912117819 */ /* 0x000fe40000010e12 */
[----:B------:R-:W-:-:S02]  /*5dc0*/  IADD3 R33, PT, PT, R30, R8, R33 ;  /* 0x000000081e217210 */ /* 0x000fc40007ffe021 */
[C---:B------:R-:W-:Y:S02]  /*5dd0*/  SHF.L.W.U32.HI R8, R31.reuse, 0x19, R31 ;  /* 0x000000191f087819 */ /* 0x040fe40000010e1f */
        /* <DEDUP_REMOVED lines=39> */
[----:B------:R-:W-:Y:S01]  /*6050*/  IMAD.MOV.U32 R20, RZ, RZ, R3 ;  /* 0x000000ffff147224 */ /* 0x000fe200078e0003 */
[----:B0-----:R-:W-:-:S04]  /*6060*/  UIADD3 UR4, UP0, UPT, UR4, 0x8, URZ ;  /* 0x0000000804047890 */ /* 0x001fc8000ff1e0ff */
[----:B------:R-:W-:Y:S02]  /*6070*/  UIADD3.X UR5, UPT, UPT, URZ, UR5, URZ, UP0, !UPT ;  /* 0x00000005ff057290 */ /* 0x000fe400087fe4ff */
[----:B------:R-:W-:Y:S01]  /*6080*/  IMAD.U32 R8, RZ, RZ, UR4 ;  /* 0x00000004ff087e24 */ /* 0x000fe2000f8e00ff */
[----:B------:R-:W-:-:S03]  /*6090*/  UMOV UR4, URZ ;  /* 0x000000ff00047c82 */ /* 0x000fc60008000000 */
[----:B------:R-:W-:-:S07]  /*60a0*/  IMAD.U32 R9, RZ, RZ, UR5 ;  /* 0x00000005ff097e24 */ /* 0x000fce000f8e00ff */
.L_x_18:
[----:B------:R0:W2:Y:S04]  /*60b0*/  LDL.128 R4, [R0] ;  /* 0x0000000000047983 */ /* 0x0000a80000100c00 */
[----:B------:R-:W2:Y:S04]  /*60c0*/  LDG.E.CONSTANT R31, desc[UR6][R8.64+-0x8] ;  /* 0xfffff806081f7981 */ /* 0x000ea8000c1e9900 */
[----:B------:R-:W3:Y:S04]  /*60d0*/  LDG.E.CONSTANT R22, desc[UR6][R8.64+-0x4] ;  /* 0xfffffc0608167981 */ /* 0x000ee8000c1e9900 */
[----:B------:R-:W4:Y:S04]  /*60e0*/  LDG.E.CONSTANT R21, desc[UR6][R8.64] ;  /* 0x0000000608157981 */ /* 0x000f28000c1e9900 */
[----:B------:R1:W5:Y:S01]  /*60f0*/  LDG.E.CONSTANT R26, desc[UR6][R8.64+0x4] ;  /* 0x00000406081a7981 */ /* 0x000362000c1e9900 */
[C-C-:B------:R-:W-:Y:S01]  /*6100*/  SHF.L.W.U32.HI R27, R18.reuse, 0x1a, R18.reuse ;  /* 0x0000001a121b7819 */ /* 0x140fe20000010e12 */
[----:B------:R-:W-:Y:S01]  /*6110*/  UIADD3 UR4, UPT, UPT, UR4, 0x4, URZ ;  /* 0x0000000404047890 */ /* 0x000fe2000fffe0ff */
[--C-:B------:R-:W-:Y:S01]  /*6120*/  SHF.L.W.U32.HI R28, R18, 0x15, R18.reuse ;  /* 0x00000015121c7819 */ /* 0x100fe20000010e12 */
        /* <DEDUP_REMOVED lines=26> */
[----:B------:R-:W-:Y:S02]  /*62d0*/  SHF.L.W.U32.HI R16, R23, 0xa, R23 ;  /* 0x0000000a17107819 */ /* 0x000fe40000010e17 */
[C-C-:B------:R-:W-:Y:S02]  /*62e0*/  SHF.L.W.U32.HI R22, R20.reuse, 0x1a, R20.reuse ;  /* 0x0000001a14167819 */ /* 0x140fe40000010e14 */
[C-C-:B------:R-:W-:Y:S02]  /*62f0*/  SHF.L.W.U32.HI R29, R20.reuse, 0x15, R20.reuse ;  /* 0x00000015141d7819 */ /* 0x140fe40000010e14 */
[----:B------:R-:W-:-:S02]  /*6300*/  SHF.L.W.U32.HI R28, R20, 0x7, R20 ;  /* 0x00000007141c7819 */ /* 0x000fc40000010e14 */
[----:B------:R-:W-:Y:S02]  /*6310*/  LOP3.LUT R16, R16, R4, R27, 0x96, !PT ;  /* 0x0000000410107212 */ /* 0x000fe400078e961b */
[----:B------:R-:W-:Y:S02]  /*6320*/  LOP3.LUT R22, R28, R22, R29, 0x96, !PT ;  /* 0x000000161c167212 */ /* 0x000fe400078e961d */
[----:B------:R-:W-:Y:S02]  /*6330*/  LOP3.LUT R27, R18, R20, R19, 0xb8, !PT ;  /* 0x00000014121b7212 */ /* 0x000fe400078eb813 */
[----:B------:R-:W-:Y:S02]  /*6340*/  LOP3.LUT R4, R10, R11, R23, 0xe8, !PT ;  /* 0x0000000b0a047212 */ /* 0x000fe400078ee817 */
[----:B------:R-:W-:Y:S02]  /*6350*/  IADD3 R22, PT, PT, R17, R22, R27 ;  /* 0x0000001611167210 */ /* 0x000fe40007ffe01b */
[----:B------:R-:W-:-:S02]  /*6360*/  IADD3 R16, PT, PT, R5, R16, R4 ;  /* 0x0000001005107210 */ /* 0x000fc40007ffe004 */
[----:B----4-:R-:W-:Y:S02]  /*6370*/  IADD3 R6, PT, PT, R6, R22, R21 ;  /* 0x0000001606067210 */ /* 0x010fe40007ffe015 */
[C-C-:B------:R-:W-:Y:S02]  /*6380*/  SHF.L.W.U32.HI R4, R16.reuse, 0x1e, R16.reuse ;  /* 0x0000001e10047819 */ /* 0x140fe40000010e10 */
[--C-:B------:R-:W-:Y:S01]  /*6390*/  SHF.L.W.U32.HI R5, R16, 0x13, R16.reuse ;  /* 0x0000001310057819 */ /* 0x100fe20000010e10 */
[----:B------:R-:W-:Y:S01]  /*63a0*/  IMAD.IADD R17, R6, 0x1, R11 ;  /* 0x0000000106117824 */ /* 0x000fe200078e020b */
[--C-:B------:R-:W-:Y:S02]  /*63b0*/  SHF.L.W.U32.HI R21, R16, 0xa, R16.reuse ;  /* 0x0000000a10157819 */ /* 0x100fe40000010e10 */
[----:B------:R-:W-:Y:S02]  /*63c0*/  LOP3.LUT R11, R23, R10, R16, 0xe8, !PT ;  /* 0x0000000a170b7212 */ /* 0x000fe400078ee810 */
[----:B------:R-:W-:-:S02]  /*63d0*/  LOP3.LUT R5, R21, R4, R5, 0x96, !PT ;  /* 0x0000000415057212 */ /* 0x000fc400078e9605 */
[C-C-:B------:R-:W-:Y:S02]  /*63e0*/  SHF.L.W.U32.HI R4, R17.reuse, 0x1a, R17.reuse ;  /* 0x0000001a11047819 */ /* 0x140fe40000010e11 */
[C-C-:B------:R-:W-:Y:S02]  /*63f0*/  SHF.L.W.U32.HI R21, R17.reuse, 0x15, R17.reuse ;  /* 0x0000001511157819 */ /* 0x140fe40000010e11 */
[----:B------:R-:W-:Y:S02]  /*6400*/  SHF.L.W.U32.HI R22, R17, 0x7, R17 ;  /* 0x0000000711167819 */ /* 0x000fe40000010e11 */
[----:B------:R-:W-:Y:S02]  /*6410*/  IADD3 R11, PT, PT, R6, R5, R11 ;  /* 0x00000005060b7210 */ /* 0x000fe40007ffe00b */
[----:B------:R-:W-:Y:S02]  /*6420*/  LOP3.LUT R21, R22, R4, R21, 0x96, !PT ;  /* 0x0000000416157212 */ /* 0x000fe400078e9615 */
[----:B------:R-:W-:-:S02]  /*6430*/  LOP3.LUT R4, R19, R17, R20, 0xb8, !PT ;  /* 0x0000001113047212 */ /* 0x000fc400078eb814 */
[C-C-:B------:R-:W-:Y:S02]  /*6440*/  SHF.L.W.U32.HI R5, R11.reuse, 0x1e, R11.reuse ;  /* 0x0000001e0b057819 */ /* 0x140fe40000010e0b */
[----:B------:R-:W-:Y:S02]  /*6450*/  IADD3 R4, PT, PT, R18, R21, R4 ;  /* 0x0000001512047210 */ /* 0x000fe40007ffe004 */
[C-C-:B------:R-:W-:Y:S02]  /*6460*/  SHF.L.W.U32.HI R6, R11.reuse, 0x13, R11.reuse ;  /* 0x000000130b067819 */ /* 0x140fe40000010e0b */
[----:B------:R-:W-:Y:S02]  /*6470*/  SHF.L.W.U32.HI R22, R11, 0xa, R11 ;  /* 0x0000000a0b167819 */ /* 0x000fe40000010e0b */
[----:B-----5:R-:W-:Y:S02]  /*6480*/  IADD3 R7, PT, PT, R7, R4, R26 ;  /* 0x0000000407077210 */ /* 0x020fe40007ffe01a */
[----:B------:R-:W-:-:S02]  /*6490*/  LOP3.LUT R6, R22, R5, R6, 0x96, !PT ;  /* 0x0000000516067212 */ /* 0x000fc400078e9606 */
[----:B------:R-:W-:Y:S01]  /*64a0*/  LOP3.LUT R4, R16, R23, R11, 0xe8, !PT ;  /* 0x0000001710047212 */ /* 0x000fe200078ee80b */
[----:B------:R-:W-:-:S03]  /*64b0*/  IMAD.IADD R18, R7, 0x1, R10 ;  /* 0x0000000107127824 */ /* 0x000fc600078e020a */
[----:B------:R-:W-:Y:S01]  /*64c0*/  IADD3 R10, PT, PT, R7, R6, R4 ;  /* 0x00000006070a7210 */ /* 0x000fe20007ffe004 */
[----:B------:R-:W-:Y:S06]  /*64d0*/  BRA.U UP0, `(.L_x_18) ;  /* 0xfffffff900f47547 */ /* 0x000fec000b83ffff */
[----:B------:R-:W0:Y:S01]  /*64e0*/  LDC.64 R4, c[0x0][0x390] ;  /* 0x0000e400ff047b82 */ /* 0x000e220000000a00 */
[----:B------:R-:W-:Y:S02]  /*64f0*/  IMAD.IADD R7, R10, 0x1, R25 ;  /* 0x000000010a077824 */ /* 0x000fe400078e0219 */
[----:B------:R-:W-:Y:S02]  /*6500*/  IMAD.IADD R9, R16, 0x1, R15 ;  /* 0x0000000110097824 */ /* 0x000fe400078e020f */
[----:B------:R-:W-:Y:S01]  /*6510*/  IMAD.IADD R11, R11, 0x1, R24 ;  /* 0x000000010b0b7824 */ /* 0x000fe200078e0218 */
[--C-:B------:R-:W-:Y:S01]  /*6520*/  SHF.R.U32.HI R15, RZ, 0x18, R7.reuse ;  /* 0x00000018ff0f7819 */ /* 0x100fe20000011607 */
[----:B------:R-:W-:Y:S01]  /*6530*/  IMAD.IADD R23, R23, 0x1, R14 ;  /* 0x0000000117177824 */ /* 0x000fe200078e020e */
[----:B------:R-:W-:Y:S01]  /*6540*/  SHF.R.U32.HI R21, RZ, 0x10, R7 ;  /* 0x00000010ff157819 */ /* 0x000fe20000011607 */
[----:B------:R-:W-:Y:S01]  /*6550*/  IMAD.IADD R13, R18, 0x1, R13 ;  /* 0x00000001120d7824 */ /* 0x000fe200078e020d */
[----:B------:R-:W-:Y:S01]  /*6560*/  SHF.R.U32.HI R25, RZ, 0x8, R7 ;  /* 0x00000008ff197819 */ /* 0x000fe20000011607 */
[----:B------:R-:W-:Y:S01]  /*6570*/  IMAD.IADD R17, R17, 0x1, R12 ;  /* 0x0000000111117824 */ /* 0x000fe200078e020c */
[----:B------:R-:W-:Y:S01]  /*6580*/  SHF.R.U32.HI R27, RZ, 0x18, R11 ;  /* 0x00000018ff1b7819 */ /* 0x000fe2000001160b */
[----:B------:R-:W-:Y:S01]  /*6590*/  IMAD.IADD R3, R20, 0x1, R3 ;  /* 0x0000000114037824 */ /* 0x000fe200078e0203 */
[--C-:B------:R-:W-:Y:S01]  /*65a0*/  SHF.R.U32.HI R29, RZ, 0x10, R11.reuse ;  /* 0x00000010ff1d7819 */ /* 0x100fe2000001160b */
[----:B------:R-:W-:Y:S01]  /*65b0*/  IMAD.IADD R19, R19, 0x1, R2 ;  /* 0x0000000113137824 */ /* 0x000fe200078e0202 */
[----:B------:R-:W-:-:S02]  /*65c0*/  SHF.R.U32.HI R31, RZ, 0x8, R11 ;  /* 0x00000008ff1f7819 */ /* 0x000fc4000001160b */
[--C-:B------:R-:W-:Y:S02]  /*65d0*/  SHF.R.U32.HI R33, RZ, 0x18, R9.reuse ;  /* 0x00000018ff217819 */ /* 0x100fe40000011609 */
[--C-:B------:R-:W-:Y:S01]  /*65e0*/  SHF.R.U32.HI R35, RZ, 0x10, R9.reuse ;  /* 0x00000010ff237819 */ /* 0x100fe20000011609 */
[----:B0-----:R0:W-:Y:S04]  /*65f0*/  STG.E.U8 desc[UR6][R4.64+0x3], R7 ;  /* 0x0000030704007986 */ /* 0x0011e8000c101106 */
[----:B------:R1:W-:Y:S04]  /*6600*/  STG.E.U8 desc[UR6][R4.64], R15 ;  /* 0x0000000f04007986 */ /* 0x0003e8000c101106 */
[----:B------:R2:W-:Y:S01]  /*6610*/  STG.E.U8 desc[UR6][R4.64+0x7], R11 ;  /* 0x0000070b04007986 */ /* 0x0005e2000c101106 */
[----:B0-----:R-:W-:-:S03]  /*6620*/  SHF.R.U32.HI R7, RZ, 0x8, R9 ;  /* 0x00000008ff077819 */ /* 0x001fc60000011609 */
[----:B------:R0:W-:Y:S01]  /*6630*/  STG.E.U8 desc[UR6][R4.64+0xb], R9 ;  /* 0x00000b0904007986 */ /* 0x0001e2000c101106 */
[----:B-1----:R-:W-:-:S03]  /*6640*/  SHF.R.U32.HI R15, RZ, 0x10, R23 ;  /* 0x00000010ff0f7819 */ /* 0x002fc60000011617 */
[----:B------:R1:W-:Y:S01]  /*6650*/  STG.E.U8 desc[UR6][R4.64+0xa], R7 ;  /* 0x00000a0704007986 */ /* 0x0003e2000c101106 */
[----:B--2---:R-:W-:-:S03]  /*6660*/  SHF.R.U32.HI R11, RZ, 0x18, R23 ;  /* 0x00000018ff0b7819 */ /* 0x004fc60000011617 */
[----:B------:R2:W-:Y:S01]  /*6670*/  STG.E.U8 desc[UR6][R4.64+0x1], R21 ;  /* 0x0000011504007986 */ /* 0x0005e2000c101106 */
[----:B0-----:R-:W-:-:S03]  /*6680*/  SHF.R.U32.HI R9, RZ, 0x18, R13 ;  /* 0x00000018ff097819 */ /* 0x001fc6000001160d */
[----:B------:R0:W-:Y:S01]  /*6690*/  STG.E.U8 desc[UR6][R4.64+0x2], R25 ;  /* 0x0000021904007986 */ /* 0x0001e2000c101106 */
[----:B-1----:R-:W-:-:S03]  /*66a0*/  SHF.R.U32.HI R7, RZ, 0x8, R13 ;  /* 0x00000008ff077819 */ /* 0x002fc6000001160d */
[----:B------:R1:W-:Y:S01]  /*66b0*/  STG.E.U8 desc[UR6][R4.64+0x4], R27 ;  /* 0x0000041b04007986 */ /* 0x0003e2000c101106 */
[----:B--2---:R-:W-:-:S03]  /*66c0*/  SHF.R.U32.HI R21, RZ, 0x8, R23 ;  /* 0x00000008ff157819 */ /* 0x004fc60000011617 */
        /* <DEDUP_REMOVED lines=8> */
[----:B---3--:R-:W-:-:S03]  /*6750*/  SHF.R.U32.HI R23, RZ, 0x18, R17 ;  /* 0x00000018ff177819 */ /* 0x008fc60000011611 */
[----:B------:R3:W-:Y:S01]  /*6760*/  STG.E.U8 desc[UR6][R4.64+0x13], R13 ;  /* 0x0000130d04007986 */ /* 0x0007e2000c101106 */
[----:B0-----:R-:W-:-:S03]  /*6770*/  SHF.R.U32.HI R11, RZ, 0x18, R3 ;  /* 0x00000018ff0b7819 */ /* 0x001fc60000011603 */
[----:B------:R0:W-:Y:S01]  /*6780*/  STG.E.U8 desc[UR6][R4.64+0x17], R17 ;  /* 0x0000171104007986 */ /* 0x0001e2000c101106 */
[----:B-1----:R-:W-:-:S03]  /*6790*/  SHF.R.U32.HI R15, RZ, 0x18, R19 ;  /* 0x00000018ff0f7819 */ /* 0x002fc60000011613 */
[----:B------:R1:W-:Y:S01]  /*67a0*/  STG.E.U8 desc[UR6][R4.64+0x12], R7 ;  /* 0x0000120704007986 */ /* 0x0003e2000c101106 */
[--C-:B--2---:R-:W-:Y:S02]  /*67b0*/  SHF.R.U32.HI R9, RZ, 0x10, R3.reuse ;  /* 0x00000010ff097819 */ /* 0x104fe40000011603 */
[----:B---3--:R-:W-:Y:S01]  /*67c0*/  SHF.R.U32.HI R13, RZ, 0x8, R3 ;  /* 0x00000008ff0d7819 */ /* 0x008fe20000011603 */
[----:B------:R-:W-:Y:S01]  /*67d0*/  STG.E.U8 desc[UR6][R4.64+0x6], R31 ;  /* 0x0000061f04007986 */ /* 0x000fe2000c101106 */
[----:B0-----:R-:W-:-:S03]  /*67e0*/  SHF.R.U32.HI R17, RZ, 0x10, R19 ;  /* 0x00000010ff117819 */ /* 0x001fc60000011613 */
[----:B------:R-:W-:Y:S01]  /*67f0*/  STG.E.U8 desc[UR6][R4.64+0x8], R33 ;  /* 0x0000082104007986 */ /* 0x000fe2000c101106 */
[----:B-1----:R-:W-:-:S03]  /*6800*/  SHF.R.U32.HI R7, RZ, 0x8, R19 ;  /* 0x00000008ff077819 */ /* 0x002fc60000011613 */
[----:B------:R-:W-:Y:S04]  /*6810*/  STG.E.U8 desc[UR6][R4.64+0x9], R35 ;  /* 0x0000092304007986 */ /* 0x000fe8000c101106 */
        /* <DEDUP_REMOVED lines=12> */
[----:B------:R-:W-:Y:S01]  /*68e0*/  STG.E.U8 desc[UR6][R4.64+0x1e], R7 ;  /* 0x00001e0704007986 */ /* 0x000fe2000c101106 */
[----:B------:R-:W-:Y:S05]  /*68f0*/  EXIT ;  /* 0x000000000000794d */ /* 0x000fea0003800000 */
.L_x_19:
[----:B------:R-:W-:-:S00]  /*6900*/  BRA `(.L_x_19) ;  /* 0xfffffffc00fc7947 */ /* 0x000fc0000383ffff */
[----:B------:R-:W-:-:S00]  /*6910*/  NOP ;  /* 0x0000000000007918 */ /* 0x000fc00000000000 */
        /* <DEDUP_REMOVED lines=14> */
.L_x_20:


//--------------------- .nv.global.init           --------------------------
	.section	.nv.global.init,"aw",@progbits
	.align	4
.nv.global.init:
	.type		k,@object
	.size		k,(.L_0 - k)
k:
        /*0000*/ 	.byte	0x98, 0x2f, 0x8a, 0x42, 0x91, 0x44, 0x37, 0x71, 0xcf, 0xfb, 0xc0, 0xb5, 0xa5, 0xdb, 0xb5, 0xe9
        /* <DEDUP_REMOVED lines=15> */
.L_0:


//--------------------- .nv.shared.reserved.0     --------------------------
	.section	.nv.shared.reserved.0,"aw",@nobits
	.weak		__nv_reservedSMEM_offset_0_alias
	.size		__nv_reservedSMEM_offset_0_alias, 0, 64
	.other		__nv_reservedSMEM_offset_0_alias,@"STO_CUDA_RESERVED_SHARED STV_DEFAULT"
__nv_reservedSMEM_offset_0_alias:
	.zero		0
	.zero		64


//--------------------- .nv.constant0._Z18sha256_test_kernelPKhmPh --------------------------
	.section	.nv.constant0._Z18sha256_test_kernelPKhmPh,"a",@progbits
	.sectionflags	@""
	.align	4
.nv.constant0._Z18sha256_test_kernelPKhmPh:
	.zero		920


//--------------------- SYMBOLS --------------------------

	.type		.nv.reservedSmem.offset0,@object
	.size		.nv.reservedSmem.offset0,0x4
